//
// Generated by NVIDIA NVVM Compiler
//
// Compiler Build ID: CL-36424714
// Cuda compilation tools, release 13.0, V13.0.88
// Based on NVVM 20.0.0
//

.version 9.0
.target sm_100
.address_size 64

	// .globl	_Z10nbody_kern9Particles

.visible .entry _Z10nbody_kern9Particles(
	.param .align 8 .b8 _Z10nbody_kern9Particles_param_0[56]
)
{
	.reg .pred 	%p<22>;
	.reg .b16 	%rs<5>;
	.reg .b32 	%r<58>;
	.reg .b32 	%f<493>;
	.reg .b64 	%rd<61>;

	ld.param.u64 	%rd23, [_Z10nbody_kern9Particles_param_0+40];
	ld.param.u64 	%rd22, [_Z10nbody_kern9Particles_param_0+32];
	ld.param.u64 	%rd21, [_Z10nbody_kern9Particles_param_0+24];
	ld.param.u64 	%rd19, [_Z10nbody_kern9Particles_param_0+8];
	ld.param.u32 	%r31, [_Z10nbody_kern9Particles_param_0+48];
	ld.param.u64 	%rd20, [_Z10nbody_kern9Particles_param_0+16];
	ld.param.u64 	%rd18, [_Z10nbody_kern9Particles_param_0];
	cvta.to.global.u64 	%rd1, %rd18;
	cvta.to.global.u64 	%rd2, %rd20;
	mov.u32 	%r37, %ntid.x;
	mov.u32 	%r38, %ctaid.x;
	mov.u32 	%r39, %tid.x;
	mad.lo.s32 	%r2, %r37, %r38, %r39;
	setp.ge.s32 	%p1, %r2, %r31;
	@%p1 bra 	$L__BB0_30;
	cvta.to.global.u64 	%rd24, %rd23;
	cvta.to.global.u64 	%rd25, %rd22;
	mul.wide.s32 	%rd26, %r2, 4;
	add.s64 	%rd27, %rd1, %rd26;
	ld.global.f32 	%f1, [%rd27];
	add.s64 	%rd28, %rd2, %rd26;
	ld.global.f32 	%f2, [%rd28];
	add.s64 	%rd4, %rd25, %rd26;
	ld.global.f32 	%f3, [%rd4];
	add.s64 	%rd5, %rd24, %rd26;
	ld.global.f32 	%f4, [%rd5];
	setp.lt.s32 	%p2, %r2, 1;
	mov.f32 	%f471, 0f00000000;
	mov.b32 	%r55, 0;
	mov.f32 	%f472, %f471;
	@%p2 bra 	$L__BB0_13;
	min.s32 	%r42, %r2, %r31;
	max.s32 	%r55, %r42, 1;
	and.b32  	%r4, %r55, 7;
	setp.lt.s32 	%p3, %r42, 8;
	mov.f32 	%f472, 0f00000000;
	mov.b32 	%r49, 0;
	mov.f32 	%f471, %f472;
	@%p3 bra 	$L__BB0_5;
	and.b32  	%r49, %r55, 2147483640;
	neg.s32 	%r47, %r49;
	add.s64 	%rd58, %rd1, 16;
	add.s64 	%rd57, %rd2, 16;
	mov.f32 	%f472, 0f00000000;
$L__BB0_4:
	.pragma "nounroll";
	ld.global.f32 	%f63, [%rd58+-16];
	sub.f32 	%f64, %f63, %f1;
	ld.global.f32 	%f65, [%rd57+-16];
	sub.f32 	%f66, %f65, %f2;
	mul.f32 	%f67, %f66, %f66;
	fma.rn.f32 	%f68, %f64, %f64, %f67;
	add.f32 	%f69, %f68, 0f3089705F;
	sqrt.rn.f32 	%f70, %f69;
	rcp.rn.f32 	%f71, %f70;
	mul.f32 	%f72, %f71, %f71;
	mul.f32 	%f73, %f71, %f72;
	fma.rn.f32 	%f74, %f64, %f73, %f471;
	fma.rn.f32 	%f75, %f66, %f73, %f472;
	ld.global.f32 	%f76, [%rd58+-12];
	sub.f32 	%f77, %f76, %f1;
	ld.global.f32 	%f78, [%rd57+-12];
	sub.f32 	%f79, %f78, %f2;
	mul.f32 	%f80, %f79, %f79;
	fma.rn.f32 	%f81, %f77, %f77, %f80;
	add.f32 	%f82, %f81, 0f3089705F;
	sqrt.rn.f32 	%f83, %f82;
	rcp.rn.f32 	%f84, %f83;
	mul.f32 	%f85, %f84, %f84;
	mul.f32 	%f86, %f84, %f85;
	fma.rn.f32 	%f87, %f77, %f86, %f74;
	fma.rn.f32 	%f88, %f79, %f86, %f75;
	ld.global.f32 	%f89, [%rd58+-8];
	sub.f32 	%f90, %f89, %f1;
	ld.global.f32 	%f91, [%rd57+-8];
	sub.f32 	%f92, %f91, %f2;
	mul.f32 	%f93, %f92, %f92;
	fma.rn.f32 	%f94, %f90, %f90, %f93;
	add.f32 	%f95, %f94, 0f3089705F;
	sqrt.rn.f32 	%f96, %f95;
	rcp.rn.f32 	%f97, %f96;
	mul.f32 	%f98, %f97, %f97;
	mul.f32 	%f99, %f97, %f98;
	fma.rn.f32 	%f100, %f90, %f99, %f87;
	fma.rn.f32 	%f101, %f92, %f99, %f88;
	ld.global.f32 	%f102, [%rd58+-4];
	sub.f32 	%f103, %f102, %f1;
	ld.global.f32 	%f104, [%rd57+-4];
	sub.f32 	%f105, %f104, %f2;
	mul.f32 	%f106, %f105, %f105;
	fma.rn.f32 	%f107, %f103, %f103, %f106;
	add.f32 	%f108, %f107, 0f3089705F;
	sqrt.rn.f32 	%f109, %f108;
	rcp.rn.f32 	%f110, %f109;
	mul.f32 	%f111, %f110, %f110;
	mul.f32 	%f112, %f110, %f111;
	fma.rn.f32 	%f113, %f103, %f112, %f100;
	fma.rn.f32 	%f114, %f105, %f112, %f101;
	ld.global.f32 	%f115, [%rd58];
	sub.f32 	%f116, %f115, %f1;
	ld.global.f32 	%f117, [%rd57];
	sub.f32 	%f118, %f117, %f2;
	mul.f32 	%f119, %f118, %f118;
	fma.rn.f32 	%f120, %f116, %f116, %f119;
	add.f32 	%f121, %f120, 0f3089705F;
	sqrt.rn.f32 	%f122, %f121;
	rcp.rn.f32 	%f123, %f122;
	mul.f32 	%f124, %f123, %f123;
	mul.f32 	%f125, %f123, %f124;
	fma.rn.f32 	%f126, %f116, %f125, %f113;
	fma.rn.f32 	%f127, %f118, %f125, %f114;
	ld.global.f32 	%f128, [%rd58+4];
	sub.f32 	%f129, %f128, %f1;
	ld.global.f32 	%f130, [%rd57+4];
	sub.f32 	%f131, %f130, %f2;
	mul.f32 	%f132, %f131, %f131;
	fma.rn.f32 	%f133, %f129, %f129, %f132;
	add.f32 	%f134, %f133, 0f3089705F;
	sqrt.rn.f32 	%f135, %f134;
	rcp.rn.f32 	%f136, %f135;
	mul.f32 	%f137, %f136, %f136;
	mul.f32 	%f138, %f136, %f137;
	fma.rn.f32 	%f139, %f129, %f138, %f126;
	fma.rn.f32 	%f140, %f131, %f138, %f127;
	ld.global.f32 	%f141, [%rd58+8];
	sub.f32 	%f142, %f141, %f1;
	ld.global.f32 	%f143, [%rd57+8];
	sub.f32 	%f144, %f143, %f2;
	mul.f32 	%f145, %f144, %f144;
	fma.rn.f32 	%f146, %f142, %f142, %f145;
	add.f32 	%f147, %f146, 0f3089705F;
	sqrt.rn.f32 	%f148, %f147;
	rcp.rn.f32 	%f149, %f148;
	mul.f32 	%f150, %f149, %f149;
	mul.f32 	%f151, %f149, %f150;
	fma.rn.f32 	%f152, %f142, %f151, %f139;
	fma.rn.f32 	%f153, %f144, %f151, %f140;
	ld.global.f32 	%f154, [%rd58+12];
	sub.f32 	%f155, %f154, %f1;
	ld.global.f32 	%f156, [%rd57+12];
	sub.f32 	%f157, %f156, %f2;
	mul.f32 	%f158, %f157, %f157;
	fma.rn.f32 	%f159, %f155, %f155, %f158;
	add.f32 	%f160, %f159, 0f3089705F;
	sqrt.rn.f32 	%f161, %f160;
	rcp.rn.f32 	%f162, %f161;
	mul.f32 	%f163, %f162, %f162;
	mul.f32 	%f164, %f162, %f163;
	fma.rn.f32 	%f471, %f155, %f164, %f152;
	fma.rn.f32 	%f472, %f157, %f164, %f153;
	add.s32 	%r47, %r47, 8;
	add.s64 	%rd58, %rd58, 32;
	add.s64 	%rd57, %rd57, 32;
	setp.ne.s32 	%p4, %r47, 0;
	@%p4 bra 	$L__BB0_4;
$L__BB0_5:
	setp.eq.s32 	%p5, %r4, 0;
	@%p5 bra 	$L__BB0_13;
	and.b32  	%r10, %r55, 3;
	setp.lt.u32 	%p6, %r4, 4;
	@%p6 bra 	$L__BB0_8;
	mul.wide.u32 	%rd29, %r49, 4;
	add.s64 	%rd30, %rd1, %rd29;
	ld.global.f32 	%f166, [%rd30];
	sub.f32 	%f167, %f166, %f1;
	add.s64 	%rd31, %rd2, %rd29;
	ld.global.f32 	%f168, [%rd31];
	sub.f32 	%f169, %f168, %f2;
	mul.f32 	%f170, %f169, %f169;
	fma.rn.f32 	%f171, %f167, %f167, %f170;
	add.f32 	%f172, %f171, 0f3089705F;
	sqrt.rn.f32 	%f173, %f172;
	rcp.rn.f32 	%f174, %f173;
	mul.f32 	%f175, %f174, %f174;
	mul.f32 	%f176, %f174, %f175;
	fma.rn.f32 	%f177, %f167, %f176, %f471;
	fma.rn.f32 	%f178, %f169, %f176, %f472;
	ld.global.f32 	%f179, [%rd30+4];
	sub.f32 	%f180, %f179, %f1;
	ld.global.f32 	%f181, [%rd31+4];
	sub.f32 	%f182, %f181, %f2;
	mul.f32 	%f183, %f182, %f182;
	fma.rn.f32 	%f184, %f180, %f180, %f183;
	add.f32 	%f185, %f184, 0f3089705F;
	sqrt.rn.f32 	%f186, %f185;
	rcp.rn.f32 	%f187, %f186;
	mul.f32 	%f188, %f187, %f187;
	mul.f32 	%f189, %f187, %f188;
	fma.rn.f32 	%f190, %f180, %f189, %f177;
	fma.rn.f32 	%f191, %f182, %f189, %f178;
	ld.global.f32 	%f192, [%rd30+8];
	sub.f32 	%f193, %f192, %f1;
	ld.global.f32 	%f194, [%rd31+8];
	sub.f32 	%f195, %f194, %f2;
	mul.f32 	%f196, %f195, %f195;
	fma.rn.f32 	%f197, %f193, %f193, %f196;
	add.f32 	%f198, %f197, 0f3089705F;
	sqrt.rn.f32 	%f199, %f198;
	rcp.rn.f32 	%f200, %f199;
	mul.f32 	%f201, %f200, %f200;
	mul.f32 	%f202, %f200, %f201;
	fma.rn.f32 	%f203, %f193, %f202, %f190;
	fma.rn.f32 	%f204, %f195, %f202, %f191;
	ld.global.f32 	%f205, [%rd30+12];
	sub.f32 	%f206, %f205, %f1;
	ld.global.f32 	%f207, [%rd31+12];
	sub.f32 	%f208, %f207, %f2;
	mul.f32 	%f209, %f208, %f208;
	fma.rn.f32 	%f210, %f206, %f206, %f209;
	add.f32 	%f211, %f210, 0f3089705F;
	sqrt.rn.f32 	%f212, %f211;
	rcp.rn.f32 	%f213, %f212;
	mul.f32 	%f214, %f213, %f213;
	mul.f32 	%f215, %f213, %f214;
	fma.rn.f32 	%f471, %f206, %f215, %f203;
	fma.rn.f32 	%f472, %f208, %f215, %f204;
	add.s32 	%r49, %r49, 4;
$L__BB0_8:
	setp.eq.s32 	%p7, %r10, 0;
	@%p7 bra 	$L__BB0_13;
	setp.eq.s32 	%p8, %r10, 1;
	@%p8 bra 	$L__BB0_11;
	mul.wide.u32 	%rd32, %r49, 4;
	add.s64 	%rd33, %rd1, %rd32;
	ld.global.f32 	%f217, [%rd33];
	sub.f32 	%f218, %f217, %f1;
	add.s64 	%rd34, %rd2, %rd32;
	ld.global.f32 	%f219, [%rd34];
	sub.f32 	%f220, %f219, %f2;
	mul.f32 	%f221, %f220, %f220;
	fma.rn.f32 	%f222, %f218, %f218, %f221;
	add.f32 	%f223, %f222, 0f3089705F;
	sqrt.rn.f32 	%f224, %f223;
	rcp.rn.f32 	%f225, %f224;
	mul.f32 	%f226, %f225, %f225;
	mul.f32 	%f227, %f225, %f226;
	fma.rn.f32 	%f228, %f218, %f227, %f471;
	fma.rn.f32 	%f229, %f220, %f227, %f472;
	ld.global.f32 	%f230, [%rd33+4];
	sub.f32 	%f231, %f230, %f1;
	ld.global.f32 	%f232, [%rd34+4];
	sub.f32 	%f233, %f232, %f2;
	mul.f32 	%f234, %f233, %f233;
	fma.rn.f32 	%f235, %f231, %f231, %f234;
	add.f32 	%f236, %f235, 0f3089705F;
	sqrt.rn.f32 	%f237, %f236;
	rcp.rn.f32 	%f238, %f237;
	mul.f32 	%f239, %f238, %f238;
	mul.f32 	%f240, %f238, %f239;
	fma.rn.f32 	%f471, %f231, %f240, %f228;
	fma.rn.f32 	%f472, %f233, %f240, %f229;
	add.s32 	%r49, %r49, 2;
$L__BB0_11:
	and.b32  	%r43, %r55, 1;
	setp.eq.b32 	%p9, %r43, 1;
	not.pred 	%p10, %p9;
	@%p10 bra 	$L__BB0_13;
	mul.wide.u32 	%rd35, %r49, 4;
	add.s64 	%rd36, %rd1, %rd35;
	ld.global.f32 	%f241, [%rd36];
	sub.f32 	%f242, %f241, %f1;
	add.s64 	%rd37, %rd2, %rd35;
	ld.global.f32 	%f243, [%rd37];
	sub.f32 	%f244, %f243, %f2;
	mul.f32 	%f245, %f244, %f244;
	fma.rn.f32 	%f246, %f242, %f242, %f245;
	add.f32 	%f247, %f246, 0f3089705F;
	sqrt.rn.f32 	%f248, %f247;
	rcp.rn.f32 	%f249, %f248;
	mul.f32 	%f250, %f249, %f249;
	mul.f32 	%f251, %f249, %f250;
	fma.rn.f32 	%f471, %f242, %f251, %f471;
	fma.rn.f32 	%f472, %f244, %f251, %f472;
$L__BB0_13:
	setp.ge.s32 	%p11, %r55, %r31;
	@%p11 bra 	$L__BB0_17;
	setp.eq.s32 	%p12, %r2, %r55;
	@%p12 bra 	$L__BB0_16;
	mul.wide.u32 	%rd38, %r55, 4;
	add.s64 	%rd39, %rd1, %rd38;
	ld.global.f32 	%f252, [%rd39];
	sub.f32 	%f253, %f252, %f1;
	add.s64 	%rd40, %rd2, %rd38;
	ld.global.f32 	%f254, [%rd40];
	sub.f32 	%f255, %f254, %f2;
	mul.f32 	%f256, %f255, %f255;
	fma.rn.f32 	%f257, %f253, %f253, %f256;
	add.f32 	%f258, %f257, 0f3089705F;
	sqrt.rn.f32 	%f259, %f258;
	rcp.rn.f32 	%f260, %f259;
	mul.f32 	%f261, %f260, %f260;
	mul.f32 	%f262, %f260, %f261;
	fma.rn.f32 	%f471, %f253, %f262, %f471;
	fma.rn.f32 	%f472, %f255, %f262, %f472;
$L__BB0_16:
	add.s32 	%r55, %r55, 1;
$L__BB0_17:
	setp.ge.s32 	%p13, %r55, %r31;
	@%p13 bra 	$L__BB0_29;
	sub.s32 	%r18, %r31, %r55;
	and.b32  	%r19, %r18, 7;
	sub.s32 	%r44, %r55, %r31;
	setp.gt.u32 	%p14, %r44, -8;
	@%p14 bra 	$L__BB0_21;
	and.b32  	%r45, %r18, -8;
	neg.s32 	%r53, %r45;
	mul.wide.u32 	%rd41, %r55, 4;
	add.s64 	%rd42, %rd41, 16;
	add.s64 	%rd60, %rd1, %rd42;
	add.s64 	%rd59, %rd2, %rd42;
$L__BB0_20:
	.pragma "nounroll";
	ld.global.f32 	%f264, [%rd60+-16];
	sub.f32 	%f265, %f264, %f1;
	ld.global.f32 	%f266, [%rd59+-16];
	sub.f32 	%f267, %f266, %f2;
	mul.f32 	%f268, %f267, %f267;
	fma.rn.f32 	%f269, %f265, %f265, %f268;
	add.f32 	%f270, %f269, 0f3089705F;
	sqrt.rn.f32 	%f271, %f270;
	rcp.rn.f32 	%f272, %f271;
	mul.f32 	%f273, %f272, %f272;
	mul.f32 	%f274, %f272, %f273;
	fma.rn.f32 	%f275, %f265, %f274, %f471;
	fma.rn.f32 	%f276, %f267, %f274, %f472;
	ld.global.f32 	%f277, [%rd60+-12];
	sub.f32 	%f278, %f277, %f1;
	ld.global.f32 	%f279, [%rd59+-12];
	sub.f32 	%f280, %f279, %f2;
	mul.f32 	%f281, %f280, %f280;
	fma.rn.f32 	%f282, %f278, %f278, %f281;
	add.f32 	%f283, %f282, 0f3089705F;
	sqrt.rn.f32 	%f284, %f283;
	rcp.rn.f32 	%f285, %f284;
	mul.f32 	%f286, %f285, %f285;
	mul.f32 	%f287, %f285, %f286;
	fma.rn.f32 	%f288, %f278, %f287, %f275;
	fma.rn.f32 	%f289, %f280, %f287, %f276;
	ld.global.f32 	%f290, [%rd60+-8];
	sub.f32 	%f291, %f290, %f1;
	ld.global.f32 	%f292, [%rd59+-8];
	sub.f32 	%f293, %f292, %f2;
	mul.f32 	%f294, %f293, %f293;
	fma.rn.f32 	%f295, %f291, %f291, %f294;
	add.f32 	%f296, %f295, 0f3089705F;
	sqrt.rn.f32 	%f297, %f296;
	rcp.rn.f32 	%f298, %f297;
	mul.f32 	%f299, %f298, %f298;
	mul.f32 	%f300, %f298, %f299;
	fma.rn.f32 	%f301, %f291, %f300, %f288;
	fma.rn.f32 	%f302, %f293, %f300, %f289;
	ld.global.f32 	%f303, [%rd60+-4];
	sub.f32 	%f304, %f303, %f1;
	ld.global.f32 	%f305, [%rd59+-4];
	sub.f32 	%f306, %f305, %f2;
	mul.f32 	%f307, %f306, %f306;
	fma.rn.f32 	%f308, %f304, %f304, %f307;
	add.f32 	%f309, %f308, 0f3089705F;
	sqrt.rn.f32 	%f310, %f309;
	rcp.rn.f32 	%f311, %f310;
	mul.f32 	%f312, %f311, %f311;
	mul.f32 	%f313, %f311, %f312;
	fma.rn.f32 	%f314, %f304, %f313, %f301;
	fma.rn.f32 	%f315, %f306, %f313, %f302;
	ld.global.f32 	%f316, [%rd60];
	sub.f32 	%f317, %f316, %f1;
	ld.global.f32 	%f318, [%rd59];
	sub.f32 	%f319, %f318, %f2;
	mul.f32 	%f320, %f319, %f319;
	fma.rn.f32 	%f321, %f317, %f317, %f320;
	add.f32 	%f322, %f321, 0f3089705F;
	sqrt.rn.f32 	%f323, %f322;
	rcp.rn.f32 	%f324, %f323;
	mul.f32 	%f325, %f324, %f324;
	mul.f32 	%f326, %f324, %f325;
	fma.rn.f32 	%f327, %f317, %f326, %f314;
	fma.rn.f32 	%f328, %f319, %f326, %f315;
	ld.global.f32 	%f329, [%rd60+4];
	sub.f32 	%f330, %f329, %f1;
	ld.global.f32 	%f331, [%rd59+4];
	sub.f32 	%f332, %f331, %f2;
	mul.f32 	%f333, %f332, %f332;
	fma.rn.f32 	%f334, %f330, %f330, %f333;
	add.f32 	%f335, %f334, 0f3089705F;
	sqrt.rn.f32 	%f336, %f335;
	rcp.rn.f32 	%f337, %f336;
	mul.f32 	%f338, %f337, %f337;
	mul.f32 	%f339, %f337, %f338;
	fma.rn.f32 	%f340, %f330, %f339, %f327;
	fma.rn.f32 	%f341, %f332, %f339, %f328;
	ld.global.f32 	%f342, [%rd60+8];
	sub.f32 	%f343, %f342, %f1;
	ld.global.f32 	%f344, [%rd59+8];
	sub.f32 	%f345, %f344, %f2;
	mul.f32 	%f346, %f345, %f345;
	fma.rn.f32 	%f347, %f343, %f343, %f346;
	add.f32 	%f348, %f347, 0f3089705F;
	sqrt.rn.f32 	%f349, %f348;
	rcp.rn.f32 	%f350, %f349;
	mul.f32 	%f351, %f350, %f350;
	mul.f32 	%f352, %f350, %f351;
	fma.rn.f32 	%f353, %f343, %f352, %f340;
	fma.rn.f32 	%f354, %f345, %f352, %f341;
	ld.global.f32 	%f355, [%rd60+12];
	sub.f32 	%f356, %f355, %f1;
	ld.global.f32 	%f357, [%rd59+12];
	sub.f32 	%f358, %f357, %f2;
	mul.f32 	%f359, %f358, %f358;
	fma.rn.f32 	%f360, %f356, %f356, %f359;
	add.f32 	%f361, %f360, 0f3089705F;
	sqrt.rn.f32 	%f362, %f361;
	rcp.rn.f32 	%f363, %f362;
	mul.f32 	%f364, %f363, %f363;
	mul.f32 	%f365, %f363, %f364;
	fma.rn.f32 	%f471, %f356, %f365, %f353;
	fma.rn.f32 	%f472, %f358, %f365, %f354;
	add.s32 	%r55, %r55, 8;
	add.s32 	%r53, %r53, 8;
	add.s64 	%rd60, %rd60, 32;
	add.s64 	%rd59, %rd59, 32;
	setp.ne.s32 	%p15, %r53, 0;
	@%p15 bra 	$L__BB0_20;
$L__BB0_21:
	setp.eq.s32 	%p16, %r19, 0;
	@%p16 bra 	$L__BB0_29;
	and.b32  	%r26, %r18, 3;
	setp.lt.u32 	%p17, %r19, 4;
	@%p17 bra 	$L__BB0_24;
	mul.wide.u32 	%rd43, %r55, 4;
	add.s64 	%rd44, %rd1, %rd43;
	ld.global.f32 	%f367, [%rd44];
	sub.f32 	%f368, %f367, %f1;
	add.s64 	%rd45, %rd2, %rd43;
	ld.global.f32 	%f369, [%rd45];
	sub.f32 	%f370, %f369, %f2;
	mul.f32 	%f371, %f370, %f370;
	fma.rn.f32 	%f372, %f368, %f368, %f371;
	add.f32 	%f373, %f372, 0f3089705F;
	sqrt.rn.f32 	%f374, %f373;
	rcp.rn.f32 	%f375, %f374;
	mul.f32 	%f376, %f375, %f375;
	mul.f32 	%f377, %f375, %f376;
	fma.rn.f32 	%f378, %f368, %f377, %f471;
	fma.rn.f32 	%f379, %f370, %f377, %f472;
	ld.global.f32 	%f380, [%rd44+4];
	sub.f32 	%f381, %f380, %f1;
	ld.global.f32 	%f382, [%rd45+4];
	sub.f32 	%f383, %f382, %f2;
	mul.f32 	%f384, %f383, %f383;
	fma.rn.f32 	%f385, %f381, %f381, %f384;
	add.f32 	%f386, %f385, 0f3089705F;
	sqrt.rn.f32 	%f387, %f386;
	rcp.rn.f32 	%f388, %f387;
	mul.f32 	%f389, %f388, %f388;
	mul.f32 	%f390, %f388, %f389;
	fma.rn.f32 	%f391, %f381, %f390, %f378;
	fma.rn.f32 	%f392, %f383, %f390, %f379;
	ld.global.f32 	%f393, [%rd44+8];
	sub.f32 	%f394, %f393, %f1;
	ld.global.f32 	%f395, [%rd45+8];
	sub.f32 	%f396, %f395, %f2;
	mul.f32 	%f397, %f396, %f396;
	fma.rn.f32 	%f398, %f394, %f394, %f397;
	add.f32 	%f399, %f398, 0f3089705F;
	sqrt.rn.f32 	%f400, %f399;
	rcp.rn.f32 	%f401, %f400;
	mul.f32 	%f402, %f401, %f401;
	mul.f32 	%f403, %f401, %f402;
	fma.rn.f32 	%f404, %f394, %f403, %f391;
	fma.rn.f32 	%f405, %f396, %f403, %f392;
	ld.global.f32 	%f406, [%rd44+12];
	sub.f32 	%f407, %f406, %f1;
	ld.global.f32 	%f408, [%rd45+12];
	sub.f32 	%f409, %f408, %f2;
	mul.f32 	%f410, %f409, %f409;
	fma.rn.f32 	%f411, %f407, %f407, %f410;
	add.f32 	%f412, %f411, 0f3089705F;
	sqrt.rn.f32 	%f413, %f412;
	rcp.rn.f32 	%f414, %f413;
	mul.f32 	%f415, %f414, %f414;
	mul.f32 	%f416, %f414, %f415;
	fma.rn.f32 	%f471, %f407, %f416, %f404;
	fma.rn.f32 	%f472, %f409, %f416, %f405;
	add.s32 	%r55, %r55, 4;
$L__BB0_24:
	setp.eq.s32 	%p18, %r26, 0;
	@%p18 bra 	$L__BB0_29;
	setp.eq.s32 	%p19, %r26, 1;
	@%p19 bra 	$L__BB0_27;
	mul.wide.u32 	%rd46, %r55, 4;
	add.s64 	%rd47, %rd1, %rd46;
	ld.global.f32 	%f418, [%rd47];
	sub.f32 	%f419, %f418, %f1;
	add.s64 	%rd48, %rd2, %rd46;
	ld.global.f32 	%f420, [%rd48];
	sub.f32 	%f421, %f420, %f2;
	mul.f32 	%f422, %f421, %f421;
	fma.rn.f32 	%f423, %f419, %f419, %f422;
	add.f32 	%f424, %f423, 0f3089705F;
	sqrt.rn.f32 	%f425, %f424;
	rcp.rn.f32 	%f426, %f425;
	mul.f32 	%f427, %f426, %f426;
	mul.f32 	%f428, %f426, %f427;
	fma.rn.f32 	%f429, %f419, %f428, %f471;
	fma.rn.f32 	%f430, %f421, %f428, %f472;
	ld.global.f32 	%f431, [%rd47+4];
	sub.f32 	%f432, %f431, %f1;
	ld.global.f32 	%f433, [%rd48+4];
	sub.f32 	%f434, %f433, %f2;
	mul.f32 	%f435, %f434, %f434;
	fma.rn.f32 	%f436, %f432, %f432, %f435;
	add.f32 	%f437, %f436, 0f3089705F;
	sqrt.rn.f32 	%f438, %f437;
	rcp.rn.f32 	%f439, %f438;
	mul.f32 	%f440, %f439, %f439;
	mul.f32 	%f441, %f439, %f440;
	fma.rn.f32 	%f471, %f432, %f441, %f429;
	fma.rn.f32 	%f472, %f434, %f441, %f430;
	add.s32 	%r55, %r55, 2;
$L__BB0_27:
	and.b32  	%r46, %r18, 1;
	setp.eq.b32 	%p20, %r46, 1;
	not.pred 	%p21, %p20;
	@%p21 bra 	$L__BB0_29;
	mul.wide.u32 	%rd49, %r55, 4;
	add.s64 	%rd50, %rd1, %rd49;
	ld.global.f32 	%f442, [%rd50];
	sub.f32 	%f443, %f442, %f1;
	add.s64 	%rd51, %rd2, %rd49;
	ld.global.f32 	%f444, [%rd51];
	sub.f32 	%f445, %f444, %f2;
	mul.f32 	%f446, %f445, %f445;
	fma.rn.f32 	%f447, %f443, %f443, %f446;
	add.f32 	%f448, %f447, 0f3089705F;
	sqrt.rn.f32 	%f449, %f448;
	rcp.rn.f32 	%f450, %f449;
	mul.f32 	%f451, %f450, %f450;
	mul.f32 	%f452, %f450, %f451;
	fma.rn.f32 	%f471, %f443, %f452, %f471;
	fma.rn.f32 	%f472, %f445, %f452, %f472;
$L__BB0_29:
	fma.rn.f32 	%f453, %f471, 0f3C23D70A, %f3;
	fma.rn.f32 	%f454, %f472, 0f3C23D70A, %f4;
	fma.rn.f32 	%f455, %f453, 0f3C23D70A, %f1;
	fma.rn.f32 	%f456, %f454, 0f3C23D70A, %f2;
	st.global.f32 	[%rd4], %f453;
	st.global.f32 	[%rd5], %f454;
	cvta.to.global.u64 	%rd52, %rd19;
	mul.wide.s32 	%rd53, %r2, 4;
	add.s64 	%rd54, %rd52, %rd53;
	st.global.f32 	[%rd54], %f455;
	cvta.to.global.u64 	%rd55, %rd21;
	add.s64 	%rd56, %rd55, %rd53;
	st.global.f32 	[%rd56], %f456;
$L__BB0_30:
	ret;

}


// ===== COMPILED SASS (sm_100) =====

	.target	sm_100

	.elftype	@"ET_EXEC"


//--------------------- .note.nv.tkinfo           --------------------------
	.section	.note.nv.tkinfo,"",@"SHT_NOTE"
	.sectionflags	@"SHF_NOTE_NV_TKINFO"
	.tkinfo
        /*0018*/ 	.word	0x00000002
        /*0030*/ 	.string	""
        /*0030*/ 	.string	"ptxas"
        /*0030*/ 	.string	"Cuda compilation tools, release 13.0, V13.0.88"
        /*0030*/ 	.string	"Build cuda_13.0.r13.0/compiler.36424714_0"
        /*0030*/ 	.string	"-arch sm_100 -m 64 "



//--------------------- .note.nv.cuinfo           --------------------------
	.section	.note.nv.cuinfo,"",@"SHT_NOTE"
	.sectionflags	@"SHF_NOTE_NV_CUINFO"
        /*0018*/ 	.short	0x0002
        /*001a*/ 	.short	0x0064
        /*001c*/ 	.short	0x0082
	.zero		2


//--------------------- .nv.info                  --------------------------
	.section	.nv.info,"",@"SHT_CUDA_INFO"
	.align	4


	//----- nvinfo : EIATTR_REGCOUNT
	.align		4
        /*0000*/ 	.byte	0x04, 0x2f
        /*0002*/ 	.short	(.L_1 - .L_0)
	.align		4
.L_0:
        /*0004*/ 	.word	index@(_Z10nbody_kern9Particles)
        /*0008*/ 	.word	0x00000026


	//----- nvinfo : EIATTR_FRAME_SIZE
	.align		4
.L_1:
        /*000c*/ 	.byte	0x04, 0x11
        /*000e*/ 	.short	(.L_3 - .L_2)
	.align		4
.L_2:
        /*0010*/ 	.word	index@($__internal_1_$__cuda_sm20_sqrt_rn_f32_slowpath)
        /*0014*/ 	.word	0x00000000


	//----- nvinfo : EIATTR_FRAME_SIZE
	.align		4
.L_3:
        /*0018*/ 	.byte	0x04, 0x11
        /*001a*/ 	.short	(.L_5 - .L_4)
	.align		4
.L_4:
        /*001c*/ 	.word	index@($__internal_0_$__cuda_sm20_rcp_rn_f32_slowpath)
        /*0020*/ 	.word	0x00000000


	//----- nvinfo : EIATTR_FRAME_SIZE
	.align		4
.L_5:
        /*0024*/ 	.byte	0x04, 0x11
        /*0026*/ 	.short	(.L_7 - .L_6)
	.align		4
.L_6:
        /*0028*/ 	.word	index@(_Z10nbody_kern9Particles)
        /*002c*/ 	.word	0x00000000


	//----- nvinfo : EIATTR_MIN_STACK_SIZE
	.align		4
.L_7:
        /*0030*/ 	.byte	0x04, 0x12
        /*0032*/ 	.short	(.L_9 - .L_8)
	.align		4
.L_8:
        /*0034*/ 	.word	index@(_Z10nbody_kern9Particles)
        /*0038*/ 	.word	0x00000000
.L_9:


//--------------------- .nv.compat                --------------------------
	.section	.nv.compat,"",@"SHT_CUDA_COMPAT_INFO"
	.align	4
        /*0000*/ 	.byte	0x02, 0x09, 0x00, 0x00, 0x02, 0x02, 0x01, 0x00, 0x02, 0x05, 0x05, 0x00, 0x03, 0x07, 0x01, 0x01
        /*0010*/ 	.byte	0x02, 0x03, 0x00, 0x00, 0x02, 0x06, 0x01, 0x00, 0x04, 0x0b, 0x08, 0x00, 0x01, 0x00, 0x00, 0x00
        /*0020*/ 	.byte	0x00, 0x00, 0x00, 0x00


//--------------------- .nv.info._Z10nbody_kern9Particles --------------------------
	.section	.nv.info._Z10nbody_kern9Particles,"",@"SHT_CUDA_INFO"
	.sectionflags	@""
	.align	4


	//----- nvinfo : EIATTR_CUDA_API_VERSION
	.align		4
        /*0000*/ 	.byte	0x04, 0x37
        /*0002*/ 	.short	(.L_11 - .L_10)
.L_10:
        /*0004*/ 	.word	0x00000082


	//----- nvinfo : EIATTR_KPARAM_INFO
	.align		4
.L_11:
        /*0008*/ 	.byte	0x04, 0x17
        /*000a*/ 	.short	(.L_13 - .L_12)
.L_12:
        /*000c*/ 	.word	0x00000000
        /*0010*/ 	.short	0x0000
        /*0012*/ 	.short	0x0000
        /*0014*/ 	.byte	0x00, 0xf0, 0xe1, 0x00


	//----- nvinfo : EIATTR_SPARSE_MMA_MASK
	.align		4
.L_13:
        /*0018*/ 	.byte	0x03, 0x50
        /*001a*/ 	.short	0x0000


	//----- nvinfo : EIATTR_MAXREG_COUNT
	.align		4
        /*001c*/ 	.byte	0x03, 0x1b
        /*001e*/ 	.short	0x00ff


	//----- nvinfo : EIATTR_MERCURY_ISA_VERSION
	.align		4
        /*0020*/ 	.byte	0x03, 0x5f
        /*0022*/ 	.short	0x0101


	//----- nvinfo : EIATTR_VRC_CTA_INIT_COUNT
	.align		4
        /*0024*/ 	.byte	0x02, 0x4a
	.zero		1
	.zero		1


	//----- nvinfo : EIATTR_EXIT_INSTR_OFFSETS
	.align		4
        /*0028*/ 	.byte	0x04, 0x1c
        /*002a*/ 	.short	(.L_15 - .L_14)


	//   ....[0]....
.L_14:
        /*002c*/ 	.word	0x00000070


	//   ....[1]....
        /*0030*/ 	.word	0x00005510


	//----- nvinfo : EIATTR_CRS_STACK_SIZE
	.align		4
.L_15:
        /*0034*/ 	.byte	0x04, 0x1e
        /*0036*/ 	.short	(.L_17 - .L_16)
.L_16:
        /*0038*/ 	.word	0x00000000


	//----- nvinfo : EIATTR_CBANK_PARAM_SIZE
	.align		4
.L_17:
        /*003c*/ 	.byte	0x03, 0x19
        /*003e*/ 	.short	0x0038


	//----- nvinfo : EIATTR_PARAM_CBANK
	.align		4
        /*0040*/ 	.byte	0x04, 0x0a
        /*0042*/ 	.short	(.L_19 - .L_18)
	.align		4
.L_18:
        /*0044*/ 	.word	index@(.nv.constant0._Z10nbody_kern9Particles)
        /*0048*/ 	.short	0x0380
        /*004a*/ 	.short	0x0038


	//----- nvinfo : EIATTR_SW_WAR
	.align		4
.L_19:
        /*004c*/ 	.byte	0x04, 0x36
        /*004e*/ 	.short	(.L_21 - .L_20)
.L_20:
        /*0050*/ 	.word	0x00000008
.L_21:


//--------------------- .nv.callgraph             --------------------------
	.section	.nv.callgraph,"",@"SHT_CUDA_CALLGRAPH"
	.align	4
	.sectionentsize	8
	.align		4
        /*0000*/ 	.word	0x00000000
	.align		4
        /*0004*/ 	.word	0xffffffff
	.align		4
        /*0008*/ 	.word	0x00000000
	.align		4
        /*000c*/ 	.word	0xfffffffe
	.align		4
        /*0010*/ 	.word	0x00000000
	.align		4
        /*0014*/ 	.word	0xfffffffd
	.align		4
        /*0018*/ 	.word	0x00000000
	.align		4
        /*001c*/ 	.word	0xfffffffc


//--------------------- .text._Z10nbody_kern9Particles --------------------------
	.section	.text._Z10nbody_kern9Particles,"ax",@progbits
	.align	128
        .global         _Z10nbody_kern9Particles
        .type           _Z10nbody_kern9Particles,@function
        .size           _Z10nbody_kern9Particles,(.L_x_215 - _Z10nbody_kern9Particles)
        .other          _Z10nbody_kern9Particles,@"STO_CUDA_ENTRY STV_DEFAULT"
_Z10nbody_kern9Particles:
.text._Z10nbody_kern9Particles:
[----:B------:R-:W-:Y:S01]  /*0000*/  LDC R1, c[0x0][0x37c] ;  /* 0x0000df00ff017b82 */ /* 0x000fe20000000800 */
[----:B------:R-:W0:Y:S01]  /*0010*/  S2R R10, SR_CTAID.X ;  /* 0x00000000000a7919 */ /* 0x000e220000002500 */
[----:B------:R-:W0:Y:S01]  /*0020*/  LDCU UR4, c[0x0][0x360] ;  /* 0x00006c00ff0477ac */ /* 0x000e220008000800 */
[----:B------:R-:W0:Y:S01]  /*0030*/  S2R R3, SR_TID.X ;  /* 0x0000000000037919 */ /* 0x000e220000002100 */
[----:B------:R-:W1:Y:S01]  /*0040*/  LDCU UR10, c[0x0][0x3b0] ;  /* 0x00007600ff0a77ac */ /* 0x000e620008000800 */
[----:B0-----:R-:W-:-:S05]  /*0050*/  IMAD R10, R10, UR4, R3 ;  /* 0x000000040a0a7c24 */ /* 0x001fca000f8e0203 */
[----:B-1----:R-:W-:-:S13]  /*0060*/  ISETP.GE.AND P0, PT, R10, UR10, PT ;  /* 0x0000000a0a007c0c */ /* 0x002fda000bf06270 */
[----:B------:R-:W-:Y:S05]  /*0070*/  @P0 EXIT ;  /* 0x000000000000094d */ /* 0x000fea0003800000 */
[----:B------:R-:W0:Y:S01]  /*0080*/  LDC.64 R2, c[0x0][0x380] ;  /* 0x0000e000ff027b82 */ /* 0x000e220000000a00 */
[----:B------:R-:W1:Y:S07]  /*0090*/  LDCU.64 UR8, c[0x0][0x358] ;  /* 0x00006b00ff0877ac */ /* 0x000e6e0008000a00 */
[----:B------:R-:W2:Y:S08]  /*00a0*/  LDC.64 R12, c[0x0][0x390] ;  /* 0x0000e400ff0c7b82 */ /* 0x000eb00000000a00 */
[----:B------:R-:W3:Y:S08]  /*00b0*/  LDC.64 R30, c[0x0][0x3a0] ;  /* 0x0000e800ff1e7b82 */ /* 0x000ef00000000a00 */
[----:B------:R-:W4:Y:S01]  /*00c0*/  LDC.64 R28, c[0x0][0x3a8] ;  /* 0x0000ea00ff1c7b82 */ /* 0x000f220000000a00 */
[----:B0-----:R-:W-:-:S05]  /*00d0*/  IMAD.WIDE R2, R10, 0x4, R2 ;  /* 0x000000040a027825 */ /* 0x001fca00078e0202 */
[----:B-1----:R0:W5:Y:S01]  /*00e0*/  LDG.E R9, desc[UR8][R2.64] ;  /* 0x0000000802097981 */ /* 0x002162000c1e1900 */
[----:B--2---:R-:W-:-:S05]  /*00f0*/  IMAD.WIDE R12, R10, 0x4, R12 ;  /* 0x000000040a0c7825 */ /* 0x004fca00078e020c */
[----:B------:R0:W5:Y:S01]  /*0100*/  LDG.E R8, desc[UR8][R12.64] ;  /* 0x000000080c087981 */ /* 0x000162000c1e1900 */
[----:B---3--:R-:W-:-:S05]  /*0110*/  IMAD.WIDE R30, R10, 0x4, R30 ;  /* 0x000000040a1e7825 */ /* 0x008fca00078e021e */
[----:B------:R0:W5:Y:S01]  /*0120*/  LDG.E R7, desc[UR8][R30.64] ;  /* 0x000000081e077981 */ /* 0x000162000c1e1900 */
[----:B----4-:R-:W-:-:S05]  /*0130*/  IMAD.WIDE R28, R10, 0x4, R28 ;  /* 0x000000040a1c7825 */ /* 0x010fca00078e021c */
[----:B------:R0:W5:Y:S01]  /*0140*/  LDG.E R6, desc[UR8][R28.64] ;  /* 0x000000081c067981 */ /* 0x000162000c1e1900 */
[----:B------:R-:W-:Y:S01]  /*0150*/  ISETP.GE.AND P0, PT, R10, 0x1, PT ;  /* 0x000000010a00780c */ /* 0x000fe20003f06270 */
[----:B------:R-:W-:Y:S01]  /*0160*/  BSSY.RECONVERGENT B1, `(.L_x_0) ;  /* 0x000027e000017945 */ /* 0x000fe20003800200 */
[----:B------:R-:W-:Y:S02]  /*0170*/  HFMA2 R32, -RZ, RZ, 0, 0 ;  /* 0x00000000ff207431 */ /* 0x000fe400000001ff */
[----:B------:R-:W-:Y:S01]  /*0180*/  HFMA2 R11, -RZ, RZ, 0, 0 ;  /* 0x00000000ff0b7431 */ /* 0x000fe200000001ff */
[----:B------:R-:W-:-:S08]  /*0190*/  MOV R5, RZ ;  /* 0x000000ff00057202 */ /* 0x000fd00000000f00 */
[----:B0-----:R-:W-:Y:S05]  /*01a0*/  @!P0 BRA `(.L_x_1) ;  /* 0x0000002400e48947 */ /* 0x001fea0003800000 */
[----:B------:R-:W-:Y:S01]  /*01b0*/  VIMNMX R5, PT, PT, R10, UR10, PT ;  /* 0x0000000a0a057c48 */ /* 0x000fe2000bfe0100 */
[----:B------:R-:W-:Y:S01]  /*01c0*/  BSSY.RECONVERGENT B0, `(.L_x_2) ;  /* 0x000014c000007945 */ /* 0x000fe20003800200 */
[----:B------:R-:W-:Y:S02]  /*01d0*/  MOV R11, RZ ;  /* 0x000000ff000b7202 */ /* 0x000fe40000000f00 */
[C---:B------:R-:W-:Y:S02]  /*01e0*/  ISETP.GE.AND P0, PT, R5.reuse, 0x8, PT ;  /* 0x000000080500780c */ /* 0x040fe40003f06270 */
[----:B------:R-:W-:Y:S02]  /*01f0*/  VIMNMX R5, PT, PT, R5, 0x1, !PT ;  /* 0x0000000105057848 */ /* 0x000fe40007fe0100 */
[----:B------:R-:W-:Y:S02]  /*0200*/  MOV R13, RZ ;  /* 0x000000ff000d7202 */ /* 0x000fe40000000f00 */
[----:B------:R-:W-:-:S02]  /*0210*/  MOV R32, RZ ;  /* 0x000000ff00207202 */ /* 0x000fc40000000f00 */
[----:B------:R-:W-:-:S05]  /*0220*/  LOP3.LUT R14, R5, 0x7, RZ, 0xc0, !PT ;  /* 0x00000007050e7812 */ /* 0x000fca00078ec0ff */
[----:B------:R-:W-:Y:S05]  /*0230*/  @!P0 BRA `(.L_x_3) ;  /* 0x0000001400108947 */ /* 0x000fea0003800000 */
[----:B------:R-:W0:Y:S01]  /*0240*/  LDCU.64 UR6, c[0x0][0x380] ;  /* 0x00007000ff0677ac */ /* 0x000e220008000a00 */
[----:B------:R-:W-:Y:S02]  /*0250*/  LOP3.LUT R13, R5, 0x7ffffff8, RZ, 0xc0, !PT ;  /* 0x7ffffff8050d7812 */ /* 0x000fe400078ec0ff */
[----:B------:R-:W-:Y:S01]  /*0260*/  MOV R11, RZ ;  /* 0x000000ff000b7202 */ /* 0x000fe20000000f00 */
[----:B------:R-:W1:Y:S01]  /*0270*/  LDCU.64 UR4, c[0x0][0x390] ;  /* 0x00007200ff0477ac */ /* 0x000e620008000a00 */
[----:B------:R-:W-:Y:S01]  /*0280*/  IADD3 R4, PT, PT, -R13, RZ, RZ ;  /* 0x000000ff0d047210 */ /* 0x000fe20007ffe1ff */
[----:B0-----:R-:W-:Y:S02]  /*0290*/  UIADD3 UR6, UP0, UPT, UR6, 0x10, URZ ;  /* 0x0000001006067890 */ /* 0x001fe4000ff1e0ff */
[----:B-1----:R-:W-:Y:S02]  /*02a0*/  UIADD3 UR4, UP1, UPT, UR4, 0x10, URZ ;  /* 0x0000001004047890 */ /* 0x002fe4000ff3e0ff */
[----:B------:R-:W-:-:S02]  /*02b0*/  UIADD3.X UR7, UPT, UPT, URZ, UR7, URZ, UP0, !UPT ;  /* 0x00000007ff077290 */ /* 0x000fc400087fe4ff */
[----:B------:R-:W-:Y:S01]  /*02c0*/  MOV R34, UR6 ;  /* 0x0000000600227c02 */ /* 0x000fe20008000f00 */
[----:B------:R-:W-:Y:S01]  /*02d0*/  UIADD3.X UR5, UPT, UPT, URZ, UR5, URZ, UP1, !UPT ;  /* 0x00000005ff057290 */ /* 0x000fe20008ffe4ff */
[----:B------:R-:W-:Y:S02]  /*02e0*/  MOV R24, UR4 ;  /* 0x0000000400187c02 */ /* 0x000fe40008000f00 */
[----:B------:R-:W-:-:S03]  /*02f0*/  MOV R35, UR7 ;  /* 0x0000000700237c02 */ /* 0x000fc60008000f00 */
[----:B------:R-:W-:-:S07]  /*0300*/  MOV R25, UR5 ;  /* 0x0000000500197c02 */ /* 0x000fce0008000f00 */
.L_x_52:
[----:B------:R-:W2:Y:S04]  /*0310*/  LDG.E R3, desc[UR8][R24.64+-0x10] ;  /* 0xfffff00818037981 */ /* 0x000ea8000c1e1900 */
[----:B------:R-:W3:Y:S01]  /*0320*/  LDG.E R0, desc[UR8][R34.64+-0x10] ;  /* 0xfffff00822007981 */ /* 0x000ee2000c1e1900 */
[----:B------:R-:W-:Y:S01]  /*0330*/  BSSY.RECONVERGENT B2, `(.L_x_4) ;  /* 0x0000012000027945 */ /* 0x000fe20003800200 */
[----:B--2--5:R-:W-:Y:S01]  /*0340*/  FADD R16, -R8, R3 ;  /* 0x0000000308107221 */ /* 0x024fe20000000100 */
[----:B---3--:R-:W-:-:S03]  /*0350*/  FADD R15, -R9, R0 ;  /* 0x00000000090f7221 */ /* 0x008fc60000000100 */
[----:B------:R-:W-:-:S04]  /*0360*/  FMUL R0, R16, R16 ;  /* 0x0000001010007220 */ /* 0x000fc80000400000 */
[----:B------:R-:W-:-:S04]  /*0370*/  FFMA R0, R15, R15, R0 ;  /* 0x0000000f0f007223 */ /* 0x000fc80000000000 */
[----:B------:R-:W-:-:S04]  /*0380*/  FADD R12, R0, 9.9999997171806853657e-10 ;  /* 0x3089705f000c7421 */ /* 0x000fc80000000000 */
[----:B------:R0:W1:Y:S01]  /*0390*/  MUFU.RSQ R3, R12 ;  /* 0x0000000c00037308 */ /* 0x0000620000001400 */
[----:B------:R-:W-:-:S04]  /*03a0*/  IADD3 R0, PT, PT, R12, -0xd000000, RZ ;  /* 0xf30000000c007810 */ /* 0x000fc80007ffe0ff */
[----:B------:R-:W-:-:S13]  /*03b0*/  ISETP.GT.U32.AND P0, PT, R0, 0x727fffff, PT ;  /* 0x727fffff0000780c */ /* 0x000fda0003f04070 */
[----:B01----:R-:W-:Y:S05]  /*03c0*/  @!P0 BRA `(.L_x_5) ;  /* 0x0000000000108947 */ /* 0x003fea0003800000 */
[----:B------:R-:W-:-:S07]  /*03d0*/  MOV R0, 0x3f0 ;  /* 0x000003f000007802 */ /* 0x000fce0000000f00 */
[----:B------:R-:W-:Y:S05]  /*03e0*/  CALL.REL.NOINC `($__internal_1_$__cuda_sm20_sqrt_rn_f32_slowpath) ;  /* 0x0000005400207944 */ /* 0x000fea0003c00000 */
[----:B------:R-:W-:Y:S01]  /*03f0*/  MOV R0, R20 ;  /* 0x0000001400007202 */ /* 0x000fe20000000f00 */
[----:B------:R-:W-:Y:S06]  /*0400*/  BRA `(.L_x_6) ;  /* 0x0000000000107947 */ /* 0x000fec0003800000 */
.L_x_5:
[----:B------:R-:W-:Y:S01]  /*0410*/  FMUL.FTZ R0, R12, R3 ;  /* 0x000000030c007220 */ /* 0x000fe20000410000 */
[----:B------:R-:W-:-:S03]  /*0420*/  FMUL.FTZ R2, R3, 0.5 ;  /* 0x3f00000003027820 */ /* 0x000fc60000410000 */
[----:B------:R-:W-:-:S04]  /*0430*/  FFMA R3, -R0, R0, R12 ;  /* 0x0000000000037223 */ /* 0x000fc8000000010c */
[----:B------:R-:W-:-:S07]  /*0440*/  FFMA R0, R3, R2, R0 ;  /* 0x0000000203007223 */ /* 0x000fce0000000000 */
.L_x_6:
[----:B------:R-:W-:Y:S05]  /*0450*/  BSYNC.RECONVERGENT B2 ;  /* 0x0000000000027941 */ /* 0x000fea0003800200 */
.L_x_4:
[----:B------:R-:W-:Y:S01]  /*0460*/  IADD3 R2, PT, PT, R0, 0x1800000, RZ ;  /* 0x0180000000027810 */ /* 0x000fe20007ffe0ff */
[----:B------:R-:W-:Y:S03]  /*0470*/  BSSY.RECONVERGENT B3, `(.L_x_7) ;  /* 0x000000b000037945 */ /* 0x000fe60003800200 */
[----:B------:R-:W-:-:S04]  /*0480*/  LOP3.LUT R2, R2, 0x7f800000, RZ, 0xc0, !PT ;  /* 0x7f80000002027812 */ /* 0x000fc800078ec0ff */
[----:B------:R-:W-:-:S13]  /*0490*/  ISETP.GT.U32.AND P0, PT, R2, 0x1ffffff, PT ;  /* 0x01ffffff0200780c */ /* 0x000fda0003f04070 */
[----:B------:R-:W-:Y:S05]  /*04a0*/  @P0 BRA `(.L_x_8) ;  /* 0x00000000000c0947 */ /* 0x000fea0003800000 */
[----:B------:R-:W-:-:S07]  /*04b0*/  MOV R12, 0x4d0 ;  /* 0x000004d0000c7802 */ /* 0x000fce0000000f00 */
[----:B------:R-:W-:Y:S05]  /*04c0*/  CALL.REL.NOINC `($__internal_0_$__cuda_sm20_rcp_rn_f32_slowpath) ;  /* 0x0000005000147944 */ /* 0x000fea0003c00000 */
[----:B------:R-:W-:Y:S05]  /*04d0*/  BRA `(.L_x_9) ;  /* 0x0000000000107947 */ /* 0x000fea0003800000 */
.L_x_8:
[----:B------:R-:W0:Y:S02]  /*04e0*/  MUFU.RCP R21, R0 ;  /* 0x0000000000157308 */ /* 0x000e240000001000 */
[----:B0-----:R-:W-:-:S04]  /*04f0*/  FFMA R2, R21, R0, -1 ;  /* 0xbf80000015027423 */ /* 0x001fc80000000000 */
[----:B------:R-:W-:-:S04]  /*0500*/  FADD.FTZ R2, -R2, -RZ ;  /* 0x800000ff02027221 */ /* 0x000fc80000010100 */
[----:B------:R-:W-:-:S07]  /*0510*/  FFMA R21, R21, R2, R21 ;  /* 0x0000000215157223 */ /* 0x000fce0000000015 */
.L_x_9:
[----:B------:R-:W-:Y:S05]  /*0520*/  BSYNC.RECONVERGENT B3 ;  /* 0x0000000000037941 */ /* 0x000fea0003800200 */
.L_x_7:
[----:B------:R-:W2:Y:S04]  /*0530*/  LDG.E R3, desc[UR8][R24.64+-0xc] ;  /* 0xfffff40818037981 */ /* 0x000ea8000c1e1900 */
[----:B------:R-:W3:Y:S01]  /*0540*/  LDG.E R0, desc[UR8][R34.64+-0xc] ;  /* 0xfffff40822007981 */ /* 0x000ee2000c1e1900 */
[----:B------:R-:W-:Y:S01]  /*0550*/  BSSY.RECONVERGENT B2, `(.L_x_10) ;  /* 0x0000016000027945 */ /* 0x000fe20003800200 */
[----:B--2---:R-:W-:Y:S01]  /*0560*/  FADD R2, -R8, R3 ;  /* 0x0000000308027221 */ /* 0x004fe20000000100 */
[----:B---3--:R-:W-:-:S03]  /*0570*/  FADD R3, -R9, R0 ;  /* 0x0000000009037221 */ /* 0x008fc60000000100 */
[----:B------:R-:W-:-:S04]  /*0580*/  FMUL R0, R2, R2 ;  /* 0x0000000202007220 */ /* 0x000fc80000400000 */
[----:B------:R-:W-:-:S04]  /*0590*/  FFMA R0, R3, R3, R0 ;  /* 0x0000000303007223 */ /* 0x000fc80000000000 */
[----:B------:R-:W-:Y:S01]  /*05a0*/  FADD R12, R0, 9.9999997171806853657e-10 ;  /* 0x3089705f000c7421 */ /* 0x000fe20000000000 */
[----:B------:R-:W-:-:S03]  /*05b0*/  FMUL R0, R21, R21 ;  /* 0x0000001515007220 */ /* 0x000fc60000400000 */
[----:B------:R0:W1:Y:S01]  /*05c0*/  MUFU.RSQ R19, R12 ;  /* 0x0000000c00137308 */ /* 0x0000620000001400 */
[----:B------:R-:W-:Y:S01]  /*05d0*/  IADD3 R17, PT, PT, R12, -0xd000000, RZ ;  /* 0xf30000000c117810 */ /* 0x000fe20007ffe0ff */
[----:B------:R-:W-:-:S03]  /*05e0*/  FMUL R0, R0, R21 ;  /* 0x0000001500007220 */ /* 0x000fc60000400000 */
[----:B------:R-:W-:Y:S01]  /*05f0*/  ISETP.GT.U32.AND P0, PT, R17, 0x727fffff, PT ;  /* 0x727fffff1100780c */ /* 0x000fe20003f04070 */
[-C--:B------:R-:W-:Y:S01]  /*0600*/  FFMA R32, R15, R0.reuse, R32 ;  /* 0x000000000f207223 */ /* 0x080fe20000000020 */
[----:B------:R-:W-:-:S11]  /*0610*/  FFMA R17, R16, R0, R11 ;  /* 0x0000000010117223 */ /* 0x000fd6000000000b */
[----:B01----:R-:W-:Y:S05]  /*0620*/  @!P0 BRA `(.L_x_11) ;  /* 0x0000000000108947 */ /* 0x003fea0003800000 */
[----:B------:R-:W-:-:S07]  /*0630*/  MOV R0, 0x650 ;  /* 0x0000065000007802 */ /* 0x000fce0000000f00 */
[----:B------:R-:W-:Y:S05]  /*0640*/  CALL.REL.NOINC `($__internal_1_$__cuda_sm20_sqrt_rn_f32_slowpath) ;  /* 0x0000005000887944 */ /* 0x000fea0003c00000 */
[----:B------:R-:W-:Y:S01]  /*0650*/  MOV R0, R20 ;  /* 0x0000001400007202 */ /* 0x000fe20000000f00 */
[----:B------:R-:W-:Y:S06]  /*0660*/  BRA `(.L_x_12) ;  /* 0x0000000000107947 */ /* 0x000fec0003800000 */
.L_x_11:
[----:B------:R-:W-:Y:S01]  /*0670*/  FMUL.FTZ R11, R12, R19 ;  /* 0x000000130c0b7220 */ /* 0x000fe20000410000 */
[----:B------:R-:W-:-:S03]  /*0680*/  FMUL.FTZ R15, R19, 0.5 ;  /* 0x3f000000130f7820 */ /* 0x000fc60000410000 */
[----:B------:R-:W-:-:S04]  /*0690*/  FFMA R0, -R11, R11, R12 ;  /* 0x0000000b0b007223 */ /* 0x000fc8000000010c */
[----:B------:R-:W-:-:S07]  /*06a0*/  FFMA R0, R0, R15, R11 ;  /* 0x0000000f00007223 */ /* 0x000fce000000000b */
.L_x_12:
[----:B------:R-:W-:Y:S05]  /*06b0*/  BSYNC.RECONVERGENT B2 ;  /* 0x0000000000027941 */ /* 0x000fea0003800200 */
.L_x_10:
        /* <DEDUP_REMOVED lines=8> */
.L_x_14:
[----:B------:R-:W0:Y:S02]  /*0740*/  MUFU.RCP R21, R0 ;  /* 0x0000000000157308 */ /* 0x000e240000001000 */
[----:B0-----:R-:W-:-:S04]  /*0750*/  FFMA R11, R21, R0, -1 ;  /* 0xbf800000150b7423 */ /* 0x001fc80000000000 */
[----:B------:R-:W-:-:S04]  /*0760*/  FADD.FTZ R12, -R11, -RZ ;  /* 0x800000ff0b0c7221 */ /* 0x000fc80000010100 */
[----:B------:R-:W-:-:S07]  /*0770*/  FFMA R21, R21, R12, R21 ;  /* 0x0000000c15157223 */ /* 0x000fce0000000015 */
.L_x_15:
[----:B------:R-:W-:Y:S05]  /*0780*/  BSYNC.RECONVERGENT B3 ;  /* 0x0000000000037941 */ /* 0x000fea0003800200 */
.L_x_13:
        /* <DEDUP_REMOVED lines=20> */
.L_x_17:
[----:B------:R-:W-:Y:S01]  /*08d0*/  FMUL.FTZ R3, R12, R19 ;  /* 0x000000130c037220 */ /* 0x000fe20000410000 */
[----:B------:R-:W-:-:S03]  /*08e0*/  FMUL.FTZ R2, R19, 0.5 ;  /* 0x3f00000013027820 */ /* 0x000fc60000410000 */
[----:B------:R-:W-:-:S04]  /*08f0*/  FFMA R0, -R3, R3, R12 ;  /* 0x0000000303007223 */ /* 0x000fc8000000010c */
[----:B------:R-:W-:-:S07]  /*0900*/  FFMA R0, R0, R2, R3 ;  /* 0x0000000200007223 */ /* 0x000fce0000000003 */
.L_x_18:
[----:B------:R-:W-:Y:S05]  /*0910*/  BSYNC.RECONVERGENT B2 ;  /* 0x0000000000027941 */ /* 0x000fea0003800200 */
.L_x_16:
        /* <DEDUP_REMOVED lines=8> */
.L_x_20:
[----:B------:R-:W0:Y:S02]  /*09a0*/  MUFU.RCP R21, R0 ;  /* 0x0000000000157308 */ /* 0x000e240000001000 */
[----:B0-----:R-:W-:-:S04]  /*09b0*/  FFMA R2, R21, R0, -1 ;  /* 0xbf80000015027423 */ /* 0x001fc80000000000 */
[----:B------:R-:W-:-:S04]  /*09c0*/  FADD.FTZ R2, -R2, -RZ ;  /* 0x800000ff02027221 */ /* 0x000fc80000010100 */
[----:B------:R-:W-:-:S07]  /*09d0*/  FFMA R21, R21, R2, R21 ;  /* 0x0000000215157223 */ /* 0x000fce0000000015 */
.L_x_21:
[----:B------:R-:W-:Y:S05]  /*09e0*/  BSYNC.RECONVERGENT B3 ;  /* 0x0000000000037941 */ /* 0x000fea0003800200 */
.L_x_19:
        /* <DEDUP_REMOVED lines=20> */
.L_x_23:
[----:B------:R-:W-:Y:S01]  /*0b30*/  FMUL.FTZ R11, R12, R19 ;  /* 0x000000130c0b7220 */ /* 0x000fe20000410000 */
[----:B------:R-:W-:-:S03]  /*0b40*/  FMUL.FTZ R15, R19, 0.5 ;  /* 0x3f000000130f7820 */ /* 0x000fc60000410000 */
[----:B------:R-:W-:-:S04]  /*0b50*/  FFMA R0, -R11, R11, R12 ;  /* 0x0000000b0b007223 */ /* 0x000fc8000000010c */
[----:B------:R-:W-:-:S07]  /*0b60*/  FFMA R0, R0, R15, R11 ;  /* 0x0000000f00007223 */ /* 0x000fce000000000b */
.L_x_24:
[----:B------:R-:W-:Y:S05]  /*0b70*/  BSYNC.RECONVERGENT B2 ;  /* 0x0000000000027941 */ /* 0x000fea0003800200 */
.L_x_22:
        /* <DEDUP_REMOVED lines=8> */
.L_x_26:
[----:B------:R-:W0:Y:S02]  /*0c00*/  MUFU.RCP R21, R0 ;  /* 0x0000000000157308 */ /* 0x000e240000001000 */
[----:B0-----:R-:W-:-:S04]  /*0c10*/  FFMA R11, R21, R0, -1 ;  /* 0xbf800000150b7423 */ /* 0x001fc80000000000 */
[----:B------:R-:W-:-:S04]  /*0c20*/  FADD.FTZ R12, -R11, -RZ ;  /* 0x800000ff0b0c7221 */ /* 0x000fc80000010100 */
[----:B------:R-:W-:-:S07]  /*0c30*/  FFMA R21, R21, R12, R21 ;  /* 0x0000000c15157223 */ /* 0x000fce0000000015 */
.L_x_27:
[----:B------:R-:W-:Y:S05]  /*0c40*/  BSYNC.RECONVERGENT B3 ;  /* 0x0000000000037941 */ /* 0x000fea0003800200 */
.L_x_25:
        /* <DEDUP_REMOVED lines=20> */
.L_x_29:
[----:B------:R-:W-:Y:S01]  /*0d90*/  FMUL.FTZ R3, R12, R19 ;  /* 0x000000130c037220 */ /* 0x000fe20000410000 */
[----:B------:R-:W-:-:S03]  /*0da0*/  FMUL.FTZ R2, R19, 0.5 ;  /* 0x3f00000013027820 */ /* 0x000fc60000410000 */
[----:B------:R-:W-:-:S04]  /*0db0*/  FFMA R0, -R3, R3, R12 ;  /* 0x0000000303007223 */ /* 0x000fc8000000010c */
[----:B------:R-:W-:-:S07]  /*0dc0*/  FFMA R0, R0, R2, R3 ;  /* 0x0000000200007223 */ /* 0x000fce0000000003 */
.L_x_30:
[----:B------:R-:W-:Y:S05]  /*0dd0*/  BSYNC.RECONVERGENT B2 ;  /* 0x0000000000027941 */ /* 0x000fea0003800200 */
.L_x_28:
        /* <DEDUP_REMOVED lines=8> */
.L_x_32:
[----:B------:R-:W0:Y:S02]  /*0e60*/  MUFU.RCP R21, R0 ;  /* 0x0000000000157308 */ /* 0x000e240000001000 */
[----:B0-----:R-:W-:-:S04]  /*0e70*/  FFMA R2, R21, R0, -1 ;  /* 0xbf80000015027423 */ /* 0x001fc80000000000 */
[----:B------:R-:W-:-:S04]  /*0e80*/  FADD.FTZ R2, -R2, -RZ ;  /* 0x800000ff02027221 */ /* 0x000fc80000010100 */
[----:B------:R-:W-:-:S07]  /*0e90*/  FFMA R21, R21, R2, R21 ;  /* 0x0000000215157223 */ /* 0x000fce0000000015 */
.L_x_33:
[----:B------:R-:W-:Y:S05]  /*0ea0*/  BSYNC.RECONVERGENT B3 ;  /* 0x0000000000037941 */ /* 0x000fea0003800200 */
.L_x_31:
        /* <DEDUP_REMOVED lines=20> */
.L_x_35:
[----:B------:R-:W-:Y:S01]  /*0ff0*/  FMUL.FTZ R11, R12, R19 ;  /* 0x000000130c0b7220 */ /* 0x000fe20000410000 */
[----:B------:R-:W-:-:S03]  /*1000*/  FMUL.FTZ R15, R19, 0.5 ;  /* 0x3f000000130f7820 */ /* 0x000fc60000410000 */
[----:B------:R-:W-:-:S04]  /*1010*/  FFMA R0, -R11, R11, R12 ;  /* 0x0000000b0b007223 */ /* 0x000fc8000000010c */
[----:B------:R-:W-:-:S07]  /*1020*/  FFMA R0, R0, R15, R11 ;  /* 0x0000000f00007223 */ /* 0x000fce000000000b */
.L_x_36:
[----:B------:R-:W-:Y:S05]  /*1030*/  BSYNC.RECONVERGENT B2 ;  /* 0x0000000000027941 */ /* 0x000fea0003800200 */
.L_x_34:
        /* <DEDUP_REMOVED lines=8> */
.L_x_38:
[----:B------:R-:W0:Y:S02]  /*10c0*/  MUFU.RCP R21, R0 ;  /* 0x0000000000157308 */ /* 0x000e240000001000 */
[----:B0-----:R-:W-:-:S04]  /*10d0*/  FFMA R11, R21, R0, -1 ;  /* 0xbf800000150b7423 */ /* 0x001fc80000000000 */
[----:B------:R-:W-:-:S04]  /*10e0*/  FADD.FTZ R12, -R11, -RZ ;  /* 0x800000ff0b0c7221 */ /* 0x000fc80000010100 */
[----:B------:R-:W-:-:S07]  /*10f0*/  FFMA R21, R21, R12, R21 ;  /* 0x0000000c15157223 */ /* 0x000fce0000000015 */
.L_x_39:
[----:B------:R-:W-:Y:S05]  /*1100*/  BSYNC.RECONVERGENT B3 ;  /* 0x0000000000037941 */ /* 0x000fea0003800200 */
.L_x_37:
        /* <DEDUP_REMOVED lines=20> */
.L_x_41:
[----:B------:R-:W-:Y:S01]  /*1250*/  FMUL.FTZ R3, R12, R19 ;  /* 0x000000130c037220 */ /* 0x000fe20000410000 */
[----:B------:R-:W-:-:S03]  /*1260*/  FMUL.FTZ R2, R19, 0.5 ;  /* 0x3f00000013027820 */ /* 0x000fc60000410000 */
[----:B------:R-:W-:-:S04]  /*1270*/  FFMA R0, -R3, R3, R12 ;  /* 0x0000000303007223 */ /* 0x000fc8000000010c */
[----:B------:R-:W-:-:S07]  /*1280*/  FFMA R0, R0, R2, R3 ;  /* 0x0000000200007223 */ /* 0x000fce0000000003 */
.L_x_42:
[----:B------:R-:W-:Y:S05]  /*1290*/  BSYNC.RECONVERGENT B2 ;  /* 0x0000000000027941 */ /* 0x000fea0003800200 */
.L_x_40:
        /* <DEDUP_REMOVED lines=8> */
.L_x_44:
[----:B------:R-:W0:Y:S02]  /*1320*/  MUFU.RCP R21, R0 ;  /* 0x0000000000157308 */ /* 0x000e240000001000 */
[----:B0-----:R-:W-:-:S04]  /*1330*/  FFMA R2, R21, R0, -1 ;  /* 0xbf80000015027423 */ /* 0x001fc80000000000 */
[----:B------:R-:W-:-:S04]  /*1340*/  FADD.FTZ R2, -R2, -RZ ;  /* 0x800000ff02027221 */ /* 0x000fc80000010100 */
[----:B------:R-:W-:-:S07]  /*1350*/  FFMA R21, R21, R2, R21 ;  /* 0x0000000215157223 */ /* 0x000fce0000000015 */
.L_x_45:
[----:B------:R-:W-:Y:S05]  /*1360*/  BSYNC.RECONVERGENT B3 ;  /* 0x0000000000037941 */ /* 0x000fea0003800200 */
.L_x_43:
        /* <DEDUP_REMOVED lines=8> */
[----:B------:R-:W-:-:S04]  /*13f0*/  FMUL R0, R21, R21 ;  /* 0x0000001515007220 */ /* 0x000fc80000400000 */
[----:B------:R-:W-:Y:S01]  /*1400*/  IADD3 R17, PT, PT, R12, -0xd000000, RZ ;  /* 0xf30000000c117810 */ /* 0x000fe20007ffe0ff */
[----:B------:R-:W-:-:S03]  /*1410*/  FMUL R0, R0, R21 ;  /* 0x0000001500007220 */ /* 0x000fc60000400000 */
[----:B------:R-:W-:Y:S01]  /*1420*/  ISETP.GT.U32.AND P0, PT, R17, 0x727fffff, PT ;  /* 0x727fffff1100780c */ /* 0x000fe20003f04070 */
[-C--:B------:R-:W-:Y:S01]  /*1430*/  FFMA R32, R15, R0.reuse, R32 ;  /* 0x000000000f207223 */ /* 0x080fe20000000020 */
[----:B------:R0:W1:Y:S01]  /*1440*/  MUFU.RSQ R17, R12 ;  /* 0x0000000c00117308 */ /* 0x0000620000001400 */
[----:B------:R-:W-:-:S10]  /*1450*/  FFMA R11, R11, R0, R16 ;  /* 0x000000000b0b7223 */ /* 0x000fd40000000010 */
[----:B0-----:R-:W-:Y:S05]  /*1460*/  @!P0 BRA `(.L_x_47) ;  /* 0x0000000000108947 */ /* 0x001fea0003800000 */
[----:B------:R-:W-:-:S07]  /*1470*/  MOV R0, 0x1490 ;  /* 0x0000149000007802 */ /* 0x000fce0000000f00 */
[----:B-1----:R-:W-:Y:S05]  /*1480*/  CALL.REL.NOINC `($__internal_1_$__cuda_sm20_sqrt_rn_f32_slowpath) ;  /* 0x0000004000f87944 */ /* 0x002fea0003c00000 */
[----:B------:R-:W-:Y:S01]  /*1490*/  MOV R0, R20 ;  /* 0x0000001400007202 */ /* 0x000fe20000000f00 */
[----:B------:R-:W-:Y:S06]  /*14a0*/  BRA `(.L_x_48) ;  /* 0x0000000000107947 */ /* 0x000fec0003800000 */
.L_x_47:
[----:B-1----:R-:W-:Y:S01]  /*14b0*/  FMUL.FTZ R15, R12, R17 ;  /* 0x000000110c0f7220 */ /* 0x002fe20000410000 */
[----:B------:R-:W-:-:S03]  /*14c0*/  FMUL.FTZ R16, R17, 0.5 ;  /* 0x3f00000011107820 */ /* 0x000fc60000410000 */
[----:B------:R-:W-:-:S04]  /*14d0*/  FFMA R0, -R15, R15, R12 ;  /* 0x0000000f0f007223 */ /* 0x000fc8000000010c */
[----:B------:R-:W-:-:S07]  /*14e0*/  FFMA R0, R0, R16, R15 ;  /* 0x0000001000007223 */ /* 0x000fce000000000f */
.L_x_48:
[----:B------:R-:W-:Y:S05]  /*14f0*/  BSYNC.RECONVERGENT B2 ;  /* 0x0000000000027941 */ /* 0x000fea0003800200 */
.L_x_46:
        /* <DEDUP_REMOVED lines=8> */
.L_x_50:
[----:B------:R-:W0:Y:S02]  /*1580*/  MUFU.RCP R21, R0 ;  /* 0x0000000000157308 */ /* 0x000e240000001000 */
[----:B0-----:R-:W-:-:S04]  /*1590*/  FFMA R12, R21, R0, -1 ;  /* 0xbf800000150c7423 */ /* 0x001fc80000000000 */
[----:B------:R-:W-:-:S04]  /*15a0*/  FADD.FTZ R12, -R12, -RZ ;  /* 0x800000ff0c0c7221 */ /* 0x000fc80000010100 */
[----:B------:R-:W-:-:S07]  /*15b0*/  FFMA R21, R21, R12, R21 ;  /* 0x0000000c15157223 */ /* 0x000fce0000000015 */
.L_x_51:
[----:B------:R-:W-:Y:S05]  /*15c0*/  BSYNC.RECONVERGENT B3 ;  /* 0x0000000000037941 */ /* 0x000fea0003800200 */
.L_x_49:
[----:B------:R-:W-:Y:S01]  /*15d0*/  IADD3 R4, PT, PT, R4, 0x8, RZ ;  /* 0x0000000804047810 */ /* 0x000fe20007ffe0ff */
[-C--:B------:R-:W-:Y:S01]  /*15e0*/  FMUL R0, R21, R21.reuse ;  /* 0x0000001515007220 */ /* 0x080fe20000400000 */
[----:B------:R-:W-:Y:S02]  /*15f0*/  IADD3 R34, P1, PT, R34, 0x20, RZ ;  /* 0x0000002022227810 */ /* 0x000fe40007f3e0ff */
[----:B------:R-:W-:Y:S01]  /*1600*/  ISETP.NE.AND P0, PT, R4, RZ, PT ;  /* 0x000000ff0400720c */ /* 0x000fe20003f05270 */
[----:B------:R-:W-:Y:S01]  /*1610*/  FMUL R0, R0, R21 ;  /* 0x0000001500007220 */ /* 0x000fe20000400000 */
[----:B------:R-:W-:Y:S02]  /*1620*/  IADD3 R24, P2, PT, R24, 0x20, RZ ;  /* 0x0000002018187810 */ /* 0x000fe40007f5e0ff */
[----:B------:R-:W-:Y:S01]  /*1630*/  IADD3.X R35, PT, PT, RZ, R35, RZ, P1, !PT ;  /* 0x00000023ff237210 */ /* 0x000fe20000ffe4ff */
[-C--:B------:R-:W-:Y:S01]  /*1640*/  FFMA R32, R3, R0.reuse, R32 ;  /* 0x0000000003207223 */ /* 0x080fe20000000020 */
[----:B------:R-:W-:Y:S01]  /*1650*/  IADD3.X R25, PT, PT, RZ, R25, RZ, P2, !PT ;  /* 0x00000019ff197210 */ /* 0x000fe200017fe4ff */
[----:B------:R-:W-:-:S06]  /*1660*/  FFMA R11, R2, R0, R11 ;  /* 0x00000000020b7223 */ /* 0x000fcc000000000b */
[----:B------:R-:W-:Y:S05]  /*1670*/  @P0 BRA `(.L_x_52) ;  /* 0xffffffec00240947 */ /* 0x000fea000383ffff */
.L_x_3:
[----:B------:R-:W-:Y:S05]  /*1680*/  BSYNC.RECONVERGENT B0 ;  /* 0x0000000000007941 */ /* 0x000fea0003800200 */
.L_x_2:
[----:B------:R-:W-:-:S13]  /*1690*/  ISETP.NE.AND P0, PT, R14, RZ, PT ;  /* 0x000000ff0e00720c */ /* 0x000fda0003f05270 */
[----:B------:R-:W-:Y:S05]  /*16a0*/  @!P0 BRA `(.L_x_1) ;  /* 0x0000001000a48947 */ /* 0x000fea0003800000 */
[----:B------:R-:W-:Y:S01]  /*16b0*/  ISETP.GE.U32.AND P0, PT, R14, 0x4, PT ;  /* 0x000000040e00780c */ /* 0x000fe20003f06070 */
[----:B------:R-:W-:Y:S01]  /*16c0*/  BSSY.RECONVERGENT B0, `(.L_x_53) ;  /* 0x00000a1000007945 */ /* 0x000fe20003800200 */
[----:B------:R-:W-:-:S11]  /*16d0*/  LOP3.LUT R4, R5, 0x3, RZ, 0xc0, !PT ;  /* 0x0000000305047812 */ /* 0x000fd600078ec0ff */
[----:B------:R-:W-:Y:S05]  /*16e0*/  @!P0 BRA `(.L_x_54) ;  /* 0x0000000800788947 */ /* 0x000fea0003800000 */
[----:B------:R-:W0:Y:S08]  /*16f0*/  LDC.64 R16, c[0x0][0x390] ;  /* 0x0000e400ff107b82 */ /* 0x000e300000000a00 */
[----:B------:R-:W1:Y:S01]  /*1700*/  LDC.64 R24, c[0x0][0x380] ;  /* 0x0000e000ff187b82 */ /* 0x000e620000000a00 */
[----:B0-----:R-:W-:-:S05]  /*1710*/  IMAD.WIDE.U32 R16, R13, 0x4, R16 ;  /* 0x000000040d107825 */ /* 0x001fca00078e0010 */
[----:B------:R-:W2:Y:S01]  /*1720*/  LDG.E R3, desc[UR8][R16.64] ;  /* 0x0000000810037981 */ /* 0x000ea2000c1e1900 */
[----:B-1----:R-:W-:-:S05]  /*1730*/  IMAD.WIDE.U32 R24, R13, 0x4, R24 ;  /* 0x000000040d187825 */ /* 0x002fca00078e0018 */
[----:B------:R-:W3:Y:S01]  /*1740*/  LDG.E R0, desc[UR8][R24.64] ;  /* 0x0000000818007981 */ /* 0x000ee2000c1e1900 */
[----:B------:R-:W-:Y:S01]  /*1750*/  BSSY.RECONVERGENT B2, `(.L_x_55) ;  /* 0x0000012000027945 */ /* 0x000fe20003800200 */
[----:B--2--5:R-:W-:Y:S01]  /*1760*/  FADD R14, -R8, R3 ;  /* 0x00000003080e7221 */ /* 0x024fe20000000100 */
[----:B---3--:R-:W-:-:S03]  /*1770*/  FADD R15, -R9, R0 ;  /* 0x00000000090f7221 */ /* 0x008fc60000000100 */
[----:B------:R-:W-:-:S04]  /*1780*/  FMUL R0, R14, R14 ;  /* 0x0000000e0e007220 */ /* 0x000fc80000400000 */
[----:B------:R-:W-:-:S04]  /*1790*/  FFMA R0, R15, R15, R0 ;  /* 0x0000000f0f007223 */ /* 0x000fc80000000000 */
[----:B------:R-:W-:-:S05]  /*17a0*/  FADD R12, R0, 9.9999997171806853657e-10 ;  /* 0x3089705f000c7421 */ /* 0x000fca0000000000 */
[----:B------:R-:W-:Y:S01]  /*17b0*/  IADD3 R0, PT, PT, R12, -0xd000000, RZ ;  /* 0xf30000000c007810 */ /* 0x000fe20007ffe0ff */
[----:B------:R0:W1:Y:S03]  /*17c0*/  MUFU.RSQ R3, R12 ;  /* 0x0000000c00037308 */ /* 0x0000660000001400 */
[----:B------:R-:W-:-:S13]  /*17d0*/  ISETP.GT.U32.AND P0, PT, R0, 0x727fffff, PT ;  /* 0x727fffff0000780c */ /* 0x000fda0003f04070 */
[----:B0-----:R-:W-:Y:S05]  /*17e0*/  @!P0 BRA `(.L_x_56) ;  /* 0x0000000000108947 */ /* 0x001fea0003800000 */
[----:B------:R-:W-:-:S07]  /*17f0*/  MOV R0, 0x1810 ;  /* 0x0000181000007802 */ /* 0x000fce0000000f00 */
[----:B-1----:R-:W-:Y:S05]  /*1800*/  CALL.REL.NOINC `($__internal_1_$__cuda_sm20_sqrt_rn_f32_slowpath) ;  /* 0x0000004000187944 */ /* 0x002fea0003c00000 */
[----:B------:R-:W-:Y:S01]  /*1810*/  MOV R0, R20 ;  /* 0x0000001400007202 */ /* 0x000fe20000000f00 */
[----:B------:R-:W-:Y:S06]  /*1820*/  BRA `(.L_x_57) ;  /* 0x0000000000107947 */ /* 0x000fec0003800000 */
.L_x_56:
[----:B-1----:R-:W-:Y:S01]  /*1830*/  FMUL.FTZ R0, R12, R3 ;  /* 0x000000030c007220 */ /* 0x002fe20000410000 */
[----:B------:R-:W-:-:S03]  /*1840*/  FMUL.FTZ R2, R3, 0.5 ;  /* 0x3f00000003027820 */ /* 0x000fc60000410000 */
[----:B------:R-:W-:-:S04]  /*1850*/  FFMA R3, -R0, R0, R12 ;  /* 0x0000000000037223 */ /* 0x000fc8000000010c */
[----:B------:R-:W-:-:S07]  /*1860*/  FFMA R0, R3, R2, R0 ;  /* 0x0000000203007223 */ /* 0x000fce0000000000 */
.L_x_57:
[----:B------:R-:W-:Y:S05]  /*1870*/  BSYNC.RECONVERGENT B2 ;  /* 0x0000000000027941 */ /* 0x000fea0003800200 */
.L_x_55:
        /* <DEDUP_REMOVED lines=8> */
.L_x_59:
[----:B------:R-:W0:Y:S02]  /*1900*/  MUFU.RCP R21, R0 ;  /* 0x0000000000157308 */ /* 0x000e240000001000 */
[----:B0-----:R-:W-:-:S04]  /*1910*/  FFMA R2, R21, R0, -1 ;  /* 0xbf80000015027423 */ /* 0x001fc80000000000 */
[----:B------:R-:W-:-:S04]  /*1920*/  FADD.FTZ R2, -R2, -RZ ;  /* 0x800000ff02027221 */ /* 0x000fc80000010100 */
[----:B------:R-:W-:-:S07]  /*1930*/  FFMA R21, R21, R2, R21 ;  /* 0x0000000215157223 */ /* 0x000fce0000000015 */
.L_x_60:
[----:B------:R-:W-:Y:S05]  /*1940*/  BSYNC.RECONVERGENT B3 ;  /* 0x0000000000037941 */ /* 0x000fea0003800200 */
.L_x_58:
[----:B------:R-:W2:Y:S04]  /*1950*/  LDG.E R3, desc[UR8][R16.64+0x4] ;  /* 0x0000040810037981 */ /* 0x000ea8000c1e1900 */
[----:B------:R-:W3:Y:S01]  /*1960*/  LDG.E R0, desc[UR8][R24.64+0x4] ;  /* 0x0000040818007981 */ /* 0x000ee2000c1e1900 */
[----:B------:R-:W-:Y:S01]  /*1970*/  BSSY.RECONVERGENT B2, `(.L_x_61) ;  /* 0x0000016000027945 */ /* 0x000fe20003800200 */
[----:B--2---:R-:W-:Y:S01]  /*1980*/  FADD R2, -R8, R3 ;  /* 0x0000000308027221 */ /* 0x004fe20000000100 */
[----:B---3--:R-:W-:-:S03]  /*1990*/  FADD R3, -R9, R0 ;  /* 0x0000000009037221 */ /* 0x008fc60000000100 */
[----:B------:R-:W-:-:S04]  /*19a0*/  FMUL R0, R2, R2 ;  /* 0x0000000202007220 */ /* 0x000fc80000400000 */
[----:B------:R-:W-:-:S04]  /*19b0*/  FFMA R0, R3, R3, R0 ;  /* 0x0000000303007223 */ /* 0x000fc80000000000 */
[----:B------:R-:W-:-:S04]  /*19c0*/  FADD R12, R0, 9.9999997171806853657e-10 ;  /* 0x3089705f000c7421 */ /* 0x000fc80000000000 */
[----:B------:R0:W1:Y:S01]  /*19d0*/  MUFU.RSQ R19, R12 ;  /* 0x0000000c00137308 */ /* 0x0000620000001400 */
[----:B------:R-:W-:-:S04]  /*19e0*/  IADD3 R0, PT, PT, R12, -0xd000000, RZ ;  /* 0xf30000000c007810 */ /* 0x000fc80007ffe0ff */
[----:B------:R-:W-:Y:S01]  /*19f0*/  ISETP.GT.U32.AND P0, PT, R0, 0x727fffff, PT ;  /* 0x727fffff0000780c */ /* 0x000fe20003f04070 */
[----:B------:R-:W-:-:S04]  /*1a00*/  FMUL R0, R21, R21 ;  /* 0x0000001515007220 */ /* 0x000fc80000400000 */
[----:B------:R-:W-:-:S04]  /*1a10*/  FMUL R0, R0, R21 ;  /* 0x0000001500007220 */ /* 0x000fc80000400000 */
[-C--:B------:R-:W-:Y:S01]  /*1a20*/  FFMA R32, R15, R0.reuse, R32 ;  /* 0x000000000f207223 */ /* 0x080fe20000000020 */
[----:B------:R-:W-:-:S03]  /*1a30*/  FFMA R15, R14, R0, R11 ;  /* 0x000000000e0f7223 */ /* 0x000fc6000000000b */
[----:B01----:R-:W-:Y:S05]  /*1a40*/  @!P0 BRA `(.L_x_62) ;  /* 0x0000000000108947 */ /* 0x003fea0003800000 */
[----:B------:R-:W-:-:S07]  /*1a50*/  MOV R0, 0x1a70 ;  /* 0x00001a7000007802 */ /* 0x000fce0000000f00 */
[----:B------:R-:W-:Y:S05]  /*1a60*/  CALL.REL.NOINC `($__internal_1_$__cuda_sm20_sqrt_rn_f32_slowpath) ;  /* 0x0000003c00807944 */ /* 0x000fea0003c00000 */
[----:B------:R-:W-:Y:S01]  /*1a70*/  MOV R0, R20 ;  /* 0x0000001400007202 */ /* 0x000fe20000000f00 */
[----:B------:R-:W-:Y:S06]  /*1a80*/  BRA `(.L_x_63) ;  /* 0x0000000000107947 */ /* 0x000fec0003800000 */
.L_x_62:
[----:B------:R-:W-:Y:S01]  /*1a90*/  FMUL.FTZ R11, R12, R19 ;  /* 0x000000130c0b7220 */ /* 0x000fe20000410000 */
[----:B------:R-:W-:-:S03]  /*1aa0*/  FMUL.FTZ R19, R19, 0.5 ;  /* 0x3f00000013137820 */ /* 0x000fc60000410000 */
[----:B------:R-:W-:-:S04]  /*1ab0*/  FFMA R0, -R11, R11, R12 ;  /* 0x0000000b0b007223 */ /* 0x000fc8000000010c */
[----:B------:R-:W-:-:S07]  /*1ac0*/  FFMA R0, R0, R19, R11 ;  /* 0x0000001300007223 */ /* 0x000fce000000000b */
.L_x_63:
[----:B------:R-:W-:Y:S05]  /*1ad0*/  BSYNC.RECONVERGENT B2 ;  /* 0x0000000000027941 */ /* 0x000fea0003800200 */
.L_x_61:
        /* <DEDUP_REMOVED lines=8> */
.L_x_65:
[----:B------:R-:W0:Y:S02]  /*1b60*/  MUFU.RCP R21, R0 ;  /* 0x0000000000157308 */ /* 0x000e240000001000 */
[----:B0-----:R-:W-:-:S04]  /*1b70*/  FFMA R11, R21, R0, -1 ;  /* 0xbf800000150b7423 */ /* 0x001fc80000000000 */
[----:B------:R-:W-:-:S04]  /*1b80*/  FADD.FTZ R12, -R11, -RZ ;  /* 0x800000ff0b0c7221 */ /* 0x000fc80000010100 */
[----:B------:R-:W-:-:S07]  /*1b90*/  FFMA R21, R21, R12, R21 ;  /* 0x0000000c15157223 */ /* 0x000fce0000000015 */
.L_x_66:
[----:B------:R-:W-:Y:S05]  /*1ba0*/  BSYNC.RECONVERGENT B3 ;  /* 0x0000000000037941 */ /* 0x000fea0003800200 */
.L_x_64:
        /* <DEDUP_REMOVED lines=20> */
.L_x_68:
[----:B------:R-:W-:Y:S01]  /*1cf0*/  FMUL.FTZ R15, R12, R19 ;  /* 0x000000130c0f7220 */ /* 0x000fe20000410000 */
[----:B------:R-:W-:-:S03]  /*1d00*/  FMUL.FTZ R19, R19, 0.5 ;  /* 0x3f00000013137820 */ /* 0x000fc60000410000 */
[----:B------:R-:W-:-:S04]  /*1d10*/  FFMA R0, -R15, R15, R12 ;  /* 0x0000000f0f007223 */ /* 0x000fc8000000010c */
[----:B------:R-:W-:-:S07]  /*1d20*/  FFMA R0, R0, R19, R15 ;  /* 0x0000001300007223 */ /* 0x000fce000000000f */
.L_x_69:
[----:B------:R-:W-:Y:S05]  /*1d30*/  BSYNC.RECONVERGENT B2 ;  /* 0x0000000000027941 */ /* 0x000fea0003800200 */
.L_x_67:
        /* <DEDUP_REMOVED lines=8> */
.L_x_71:
[----:B------:R-:W0:Y:S02]  /*1dc0*/  MUFU.RCP R21, R0 ;  /* 0x0000000000157308 */ /* 0x000e240000001000 */
[----:B0-----:R-:W-:-:S04]  /*1dd0*/  FFMA R12, R21, R0, -1 ;  /* 0xbf800000150c7423 */ /* 0x001fc80000000000 */
[----:B------:R-:W-:-:S04]  /*1de0*/  FADD.FTZ R12, -R12, -RZ ;  /* 0x800000ff0c0c7221 */ /* 0x000fc80000010100 */
[----:B------:R-:W-:-:S07]  /*1df0*/  FFMA R21, R21, R12, R21 ;  /* 0x0000000c15157223 */ /* 0x000fce0000000015 */
.L_x_72:
[----:B------:R-:W-:Y:S05]  /*1e00*/  BSYNC.RECONVERGENT B3 ;  /* 0x0000000000037941 */ /* 0x000fea0003800200 */
.L_x_70:
[----:B------:R-:W2:Y:S04]  /*1e10*/  LDG.E R15, desc[UR8][R16.64+0xc] ;  /* 0x00000c08100f7981 */ /* 0x000ea8000c1e1900 */
[----:B------:R-:W3:Y:S01]  /*1e20*/  LDG.E R32, desc[UR8][R24.64+0xc] ;  /* 0x00000c0818207981 */ /* 0x000ee2000c1e1900 */
[-C--:B------:R-:W-:Y:S01]  /*1e30*/  FMUL R0, R21, R21.reuse ;  /* 0x0000001515007220 */ /* 0x080fe20000400000 */
[----:B------:R-:W-:Y:S03]  /*1e40*/  BSSY.RECONVERGENT B2, `(.L_x_73) ;  /* 0x0000016000027945 */ /* 0x000fe60003800200 */
[----:B------:R-:W-:-:S04]  /*1e50*/  FMUL R0, R0, R21 ;  /* 0x0000001500007220 */ /* 0x000fc80000400000 */
[-C--:B------:R-:W-:Y:S01]  /*1e60*/  FFMA R3, R14, R0.reuse, R3 ;  /* 0x000000000e037223 */ /* 0x080fe20000000003 */
[----:B------:R-:W-:Y:S01]  /*1e70*/  FFMA R2, R11, R0, R2 ;  /* 0x000000000b027223 */ /* 0x000fe20000000002 */
[----:B--2---:R-:W-:Y:S01]  /*1e80*/  FADD R15, -R8, R15 ;  /* 0x0000000f080f7221 */ /* 0x004fe20000000100 */
        /* <DEDUP_REMOVED lines=8> */
[----:B------:R-:W-:Y:S02]  /*1f10*/  MOV R12, R19 ;  /* 0x00000013000c7202 */ /* 0x000fe40000000f00 */
[----:B------:R-:W-:-:S07]  /*1f20*/  MOV R0, 0x1f40 ;  /* 0x00001f4000007802 */ /* 0x000fce0000000f00 */
[----:B------:R-:W-:Y:S05]  /*1f30*/  CALL.REL.NOINC `($__internal_1_$__cuda_sm20_sqrt_rn_f32_slowpath) ;  /* 0x00000038004c7944 */ /* 0x000fea0003c00000 */
[----:B------:R-:W-:Y:S01]  /*1f40*/  MOV R0, R20 ;  /* 0x0000001400007202 */ /* 0x000fe20000000f00 */
[----:B------:R-:W-:Y:S06]  /*1f50*/  BRA `(.L_x_75) ;  /* 0x0000000000107947 */ /* 0x000fec0003800000 */
.L_x_74:
[----:B------:R-:W-:Y:S01]  /*1f60*/  FMUL.FTZ R0, R19, R18 ;  /* 0x0000001213007220 */ /* 0x000fe20000410000 */
[----:B------:R-:W-:-:S03]  /*1f70*/  FMUL.FTZ R12, R18, 0.5 ;  /* 0x3f000000120c7820 */ /* 0x000fc60000410000 */
[----:B------:R-:W-:-:S04]  /*1f80*/  FFMA R11, -R0, R0, R19 ;  /* 0x00000000000b7223 */ /* 0x000fc80000000113 */
[----:B------:R-:W-:-:S07]  /*1f90*/  FFMA R0, R11, R12, R0 ;  /* 0x0000000c0b007223 */ /* 0x000fce0000000000 */
.L_x_75:
[----:B------:R-:W-:Y:S05]  /*1fa0*/  BSYNC.RECONVERGENT B2 ;  /* 0x0000000000027941 */ /* 0x000fea0003800200 */
.L_x_73:
        /* <DEDUP_REMOVED lines=8> */
.L_x_77:
[----:B------:R-:W0:Y:S02]  /*2030*/  MUFU.RCP R21, R0 ;  /* 0x0000000000157308 */ /* 0x000e240000001000 */
[----:B0-----:R-:W-:-:S04]  /*2040*/  FFMA R11, R21, R0, -1 ;  /* 0xbf800000150b7423 */ /* 0x001fc80000000000 */
[----:B------:R-:W-:-:S04]  /*2050*/  FADD.FTZ R12, -R11, -RZ ;  /* 0x800000ff0b0c7221 */ /* 0x000fc80000010100 */
[----:B------:R-:W-:-:S07]  /*2060*/  FFMA R21, R21, R12, R21 ;  /* 0x0000000c15157223 */ /* 0x000fce0000000015 */
.L_x_78:
[----:B------:R-:W-:Y:S05]  /*2070*/  BSYNC.RECONVERGENT B3 ;  /* 0x0000000000037941 */ /* 0x000fea0003800200 */
.L_x_76:
[----:B------:R-:W-:Y:S01]  /*2080*/  FMUL R0, R21, R21 ;  /* 0x0000001515007220 */ /* 0x000fe20000400000 */
[----:B------:R-:W-:-:S03]  /*2090*/  IADD3 R13, PT, PT, R13, 0x4, RZ ;  /* 0x000000040d0d7810 */ /* 0x000fc60007ffe0ff */
[----:B------:R-:W-:-:S04]  /*20a0*/  FMUL R0, R0, R21 ;  /* 0x0000001500007220 */ /* 0x000fc80000400000 */
[-C--:B------:R-:W-:Y:S01]  /*20b0*/  FFMA R32, R32, R0.reuse, R3 ;  /* 0x0000000020207223 */ /* 0x080fe20000000003 */
[----:B------:R-:W-:-:S07]  /*20c0*/  FFMA R11, R15, R0, R2 ;  /* 0x000000000f0b7223 */ /* 0x000fce0000000002 */
.L_x_54:
[----:B------:R-:W-:Y:S05]  /*20d0*/  BSYNC.RECONVERGENT B0 ;  /* 0x0000000000007941 */ /* 0x000fea0003800200 */
.L_x_53:
[----:B------:R-:W-:-:S13]  /*20e0*/  ISETP.NE.AND P0, PT, R4, RZ, PT ;  /* 0x000000ff0400720c */ /* 0x000fda0003f05270 */
[----:B------:R-:W-:Y:S05]  /*20f0*/  @!P0 BRA `(.L_x_1) ;  /* 0x0000000800108947 */ /* 0x000fea0003800000 */
[----:B------:R-:W-:Y:S01]  /*2100*/  ISETP.NE.AND P0, PT, R4, 0x1, PT ;  /* 0x000000010400780c */ /* 0x000fe20003f05270 */
[----:B------:R-:W-:-:S12]  /*2110*/  BSSY.RECONVERGENT B0, `(.L_x_79) ;  /* 0x0000054000007945 */ /* 0x000fd80003800200 */
        /* <DEDUP_REMOVED lines=21> */
.L_x_82:
[----:B-1----:R-:W-:Y:S01]  /*2270*/  FMUL.FTZ R0, R12, R3 ;  /* 0x000000030c007220 */ /* 0x002fe20000410000 */
[----:B------:R-:W-:-:S03]  /*2280*/  FMUL.FTZ R2, R3, 0.5 ;  /* 0x3f00000003027820 */ /* 0x000fc60000410000 */
[----:B------:R-:W-:-:S04]  /*2290*/  FFMA R3, -R0, R0, R12 ;  /* 0x0000000000037223 */ /* 0x000fc8000000010c */
[----:B------:R-:W-:-:S07]  /*22a0*/  FFMA R0, R3, R2, R0 ;  /* 0x0000000203007223 */ /* 0x000fce0000000000 */
.L_x_83:
[----:B------:R-:W-:Y:S05]  /*22b0*/  BSYNC.RECONVERGENT B2 ;  /* 0x0000000000027941 */ /* 0x000fea0003800200 */
.L_x_81:
        /* <DEDUP_REMOVED lines=8> */
.L_x_85:
[----:B------:R-:W0:Y:S02]  /*2340*/  MUFU.RCP R21, R0 ;  /* 0x0000000000157308 */ /* 0x000e240000001000 */
[----:B0-----:R-:W-:-:S04]  /*2350*/  FFMA R2, R21, R0, -1 ;  /* 0xbf80000015027423 */ /* 0x001fc80000000000 */
[----:B------:R-:W-:-:S04]  /*2360*/  FADD.FTZ R2, -R2, -RZ ;  /* 0x800000ff02027221 */ /* 0x000fc80000010100 */
[----:B------:R-:W-:-:S07]  /*2370*/  FFMA R21, R21, R2, R21 ;  /* 0x0000000215157223 */ /* 0x000fce0000000015 */
.L_x_86:
[----:B------:R-:W-:Y:S05]  /*2380*/  BSYNC.RECONVERGENT B3 ;  /* 0x0000000000037941 */ /* 0x000fea0003800200 */
.L_x_84:
        /* <DEDUP_REMOVED lines=16> */
[----:B------:R-:W-:Y:S02]  /*2490*/  MOV R12, R19 ;  /* 0x00000013000c7202 */ /* 0x000fe40000000f00 */
[----:B------:R-:W-:-:S07]  /*24a0*/  MOV R0, 0x24c0 ;  /* 0x000024c000007802 */ /* 0x000fce0000000f00 */
[----:B------:R-:W-:Y:S05]  /*24b0*/  CALL.REL.NOINC `($__internal_1_$__cuda_sm20_sqrt_rn_f32_slowpath) ;  /* 0x0000003000ec7944 */ /* 0x000fea0003c00000 */
[----:B------:R-:W-:Y:S01]  /*24c0*/  MOV R0, R20 ;  /* 0x0000001400007202 */ /* 0x000fe20000000f00 */
[----:B------:R-:W-:Y:S06]  /*24d0*/  BRA `(.L_x_89) ;  /* 0x0000000000107947 */ /* 0x000fec0003800000 */
.L_x_88:
[----:B------:R-:W-:Y:S01]  /*24e0*/  FMUL.FTZ R0, R19, R14 ;  /* 0x0000000e13007220 */ /* 0x000fe20000410000 */
[----:B------:R-:W-:-:S03]  /*24f0*/  FMUL.FTZ R4, R14, 0.5 ;  /* 0x3f0000000e047820 */ /* 0x000fc60000410000 */
[----:B------:R-:W-:-:S04]  /*2500*/  FFMA R15, -R0, R0, R19 ;  /* 0x00000000000f7223 */ /* 0x000fc80000000113 */
[----:B------:R-:W-:-:S07]  /*2510*/  FFMA R0, R15, R4, R0 ;  /* 0x000000040f007223 */ /* 0x000fce0000000000 */
.L_x_89:
[----:B------:R-:W-:Y:S05]  /*2520*/  BSYNC.RECONVERGENT B2 ;  /* 0x0000000000027941 */ /* 0x000fea0003800200 */
.L_x_87:
        /* <DEDUP_REMOVED lines=8> */
.L_x_91:
[----:B------:R-:W0:Y:S02]  /*25b0*/  MUFU.RCP R21, R0 ;  /* 0x0000000000157308 */ /* 0x000e240000001000 */
[----:B0-----:R-:W-:-:S04]  /*25c0*/  FFMA R4, R21, R0, -1 ;  /* 0xbf80000015047423 */ /* 0x001fc80000000000 */
[----:B------:R-:W-:-:S04]  /*25d0*/  FADD.FTZ R4, -R4, -RZ ;  /* 0x800000ff04047221 */ /* 0x000fc80000010100 */
[----:B------:R-:W-:-:S07]  /*25e0*/  FFMA R21, R21, R4, R21 ;  /* 0x0000000415157223 */ /* 0x000fce0000000015 */
.L_x_92:
[----:B------:R-:W-:Y:S05]  /*25f0*/  BSYNC.RECONVERGENT B3 ;  /* 0x0000000000037941 */ /* 0x000fea0003800200 */
.L_x_90:
[----:B------:R-:W-:Y:S01]  /*2600*/  FMUL R0, R21, R21 ;  /* 0x0000001515007220 */ /* 0x000fe20000400000 */
[----:B------:R-:W-:-:S03]  /*2610*/  IADD3 R13, PT, PT, R13, 0x2, RZ ;  /* 0x000000020d0d7810 */ /* 0x000fc60007ffe0ff */
[----:B------:R-:W-:-:S04]  /*2620*/  FMUL R0, R0, R21 ;  /* 0x0000001500007220 */ /* 0x000fc80000400000 */
[-C--:B------:R-:W-:Y:S01]  /*2630*/  FFMA R32, R3, R0.reuse, R32 ;  /* 0x0000000003207223 */ /* 0x080fe20000000020 */
[----:B------:R-:W-:-:S07]  /*2640*/  FFMA R11, R2, R0, R11 ;  /* 0x00000000020b7223 */ /* 0x000fce000000000b */
.L_x_80:
[----:B------:R-:W-:Y:S05]  /*2650*/  BSYNC.RECONVERGENT B0 ;  /* 0x0000000000007941 */ /* 0x000fea0003800200 */
.L_x_79:
[----:B------:R-:W-:-:S04]  /*2660*/  LOP3.LUT R0, R5, 0x1, RZ, 0xc0, !PT ;  /* 0x0000000105007812 */ /* 0x000fc800078ec0ff */
[----:B------:R-:W-:-:S13]  /*2670*/  ISETP.NE.U32.AND P0, PT, R0, 0x1, PT ;  /* 0x000000010000780c */ /* 0x000fda0003f05070 */
[----:B------:R-:W-:Y:S05]  /*2680*/  @P0 BRA `(.L_x_1) ;  /* 0x0000000000ac0947 */ /* 0x000fea0003800000 */
[----:B------:R-:W0:Y:S08]  /*2690*/  LDC.64 R14, c[0x0][0x390] ;  /* 0x0000e400ff0e7b82 */ /* 0x000e300000000a00 */
[----:B------:R-:W1:Y:S01]  /*26a0*/  LDC.64 R2, c[0x0][0x380] ;  /* 0x0000e000ff027b82 */ /* 0x000e620000000a00 */
[----:B0-----:R-:W-:-:S06]  /*26b0*/  IMAD.WIDE.U32 R14, R13, 0x4, R14 ;  /* 0x000000040d0e7825 */ /* 0x001fcc00078e000e */
[----:B------:R-:W2:Y:S01]  /*26c0*/  LDG.E R15, desc[UR8][R14.64] ;  /* 0x000000080e0f7981 */ /* 0x000ea2000c1e1900 */
[----:B-1----:R-:W-:-:S06]  /*26d0*/  IMAD.WIDE.U32 R12, R13, 0x4, R2 ;  /* 0x000000040d0c7825 */ /* 0x002fcc00078e0002 */
[----:B------:R-:W3:Y:S01]  /*26e0*/  LDG.E R12, desc[UR8][R12.64] ;  /* 0x000000080c0c7981 */ /* 0x000ee2000c1e1900 */
[----:B------:R-:W-:Y:S01]  /*26f0*/  BSSY.RECONVERGENT B0, `(.L_x_93) ;  /* 0x0000013000007945 */ /* 0x000fe20003800200 */
[----:B--2--5:R-:W-:-:S04]  /*2700*/  FADD R2, -R8, R15 ;  /* 0x0000000f08027221 */ /* 0x024fc80000000100 */
[----:B------:R-:W-:Y:S01]  /*2710*/  FMUL R0, R2, R2 ;  /* 0x0000000202007220 */ /* 0x000fe20000400000 */
[----:B---3--:R-:W-:-:S04]  /*2720*/  FADD R3, -R9, R12 ;  /* 0x0000000c09037221 */ /* 0x008fc80000000100 */
[----:B------:R-:W-:-:S04]  /*2730*/  FFMA R0, R3, R3, R0 ;  /* 0x0000000303007223 */ /* 0x000fc80000000000 */
[----:B------:R-:W-:-:S05]  /*2740*/  FADD R17, R0, 9.9999997171806853657e-10 ;  /* 0x3089705f00117421 */ /* 0x000fca0000000000 */
[----:B------:R-:W-:Y:S01]  /*2750*/  IADD3 R0, PT, PT, R17, -0xd000000, RZ ;  /* 0xf300000011007810 */ /* 0x000fe20007ffe0ff */
[----:B------:R0:W1:Y:S03]  /*2760*/  MUFU.RSQ R4, R17 ;  /* 0x0000001100047308 */ /* 0x0000660000001400 */
[----:B------:R-:W-:-:S13]  /*2770*/  ISETP.GT.U32.AND P0, PT, R0, 0x727fffff, PT ;  /* 0x727fffff0000780c */ /* 0x000fda0003f04070 */
[----:B0-----:R-:W-:Y:S05]  /*2780*/  @!P0 BRA `(.L_x_94) ;  /* 0x0000000000148947 */ /* 0x001fea0003800000 */
[----:B------:R-:W-:Y:S02]  /*2790*/  MOV R12, R17 ;  /* 0x00000011000c7202 */ /* 0x000fe40000000f00 */
[----:B------:R-:W-:-:S07]  /*27a0*/  MOV R0, 0x27c0 ;  /* 0x000027c000007802 */ /* 0x000fce0000000f00 */
[----:B-1----:R-:W-:Y:S05]  /*27b0*/  CALL.REL.NOINC `($__internal_1_$__cuda_sm20_sqrt_rn_f32_slowpath) ;  /* 0x00000030002c7944 */ /* 0x002fea0003c00000 */
[----:B------:R-:W-:Y:S01]  /*27c0*/  MOV R0, R20 ;  /* 0x0000001400007202 */ /* 0x000fe20000000f00 */
[----:B------:R-:W-:Y:S06]  /*27d0*/  BRA `(.L_x_95) ;  /* 0x0000000000107947 */ /* 0x000fec0003800000 */
.L_x_94:
[----:B-1----:R-:W-:Y:S01]  /*27e0*/  FMUL.FTZ R0, R17, R4 ;  /* 0x0000000411007220 */ /* 0x002fe20000410000 */
[----:B------:R-:W-:-:S03]  /*27f0*/  FMUL.FTZ R4, R4, 0.5 ;  /* 0x3f00000004047820 */ /* 0x000fc60000410000 */
[----:B------:R-:W-:-:S04]  /*2800*/  FFMA R13, -R0, R0, R17 ;  /* 0x00000000000d7223 */ /* 0x000fc80000000111 */
[----:B------:R-:W-:-:S07]  /*2810*/  FFMA R0, R13, R4, R0 ;  /* 0x000000040d007223 */ /* 0x000fce0000000000 */
.L_x_95:
[----:B------:R-:W-:Y:S05]  /*2820*/  BSYNC.RECONVERGENT B0 ;  /* 0x0000000000007941 */ /* 0x000fea0003800200 */
.L_x_93:
        /* <DEDUP_REMOVED lines=8> */
.L_x_97:
[----:B------:R-:W0:Y:S02]  /*28b0*/  MUFU.RCP R21, R0 ;  /* 0x0000000000157308 */ /* 0x000e240000001000 */
[----:B0-----:R-:W-:-:S04]  /*28c0*/  FFMA R4, R21, R0, -1 ;  /* 0xbf80000015047423 */ /* 0x001fc80000000000 */
[----:B------:R-:W-:-:S04]  /*28d0*/  FADD.FTZ R4, -R4, -RZ ;  /* 0x800000ff04047221 */ /* 0x000fc80000010100 */
[----:B------:R-:W-:-:S07]  /*28e0*/  FFMA R21, R21, R4, R21 ;  /* 0x0000000415157223 */ /* 0x000fce0000000015 */
.L_x_98:
[----:B------:R-:W-:Y:S05]  /*28f0*/  BSYNC.RECONVERGENT B0 ;  /* 0x0000000000007941 */ /* 0x000fea0003800200 */
.L_x_96:
[----:B------:R-:W-:-:S04]  /*2900*/  FMUL R0, R21, R21 ;  /* 0x0000001515007220 */ /* 0x000fc80000400000 */
[----:B------:R-:W-:-:S04]  /*2910*/  FMUL R0, R0, R21 ;  /* 0x0000001500007220 */ /* 0x000fc80000400000 */
[-C--:B------:R-:W-:Y:S01]  /*2920*/  FFMA R32, R3, R0.reuse, R32 ;  /* 0x0000000003207223 */ /* 0x080fe20000000020 */
[----:B------:R-:W-:-:S07]  /*2930*/  FFMA R11, R2, R0, R11 ;  /* 0x00000000020b7223 */ /* 0x000fce000000000b */
.L_x_1:
[----:B------:R-:W-:Y:S05]  /*2940*/  BSYNC.RECONVERGENT B1 ;  /* 0x0000000000017941 */ /* 0x000fea0003800200 */
.L_x_0:
[----:B------:R-:W0:Y:S01]  /*2950*/  LDCU UR4, c[0x0][0x3b0] ;  /* 0x00007600ff0477ac */ /* 0x000e220008000800 */
[----:B------:R-:W-:Y:S01]  /*2960*/  BSSY.RECONVERGENT B0, `(.L_x_99) ;  /* 0x0000033000007945 */ /* 0x000fe20003800200 */
[----:B0-----:R-:W-:-:S13]  /*2970*/  ISETP.GE.AND P0, PT, R5, UR4, PT ;  /* 0x0000000405007c0c */ /* 0x001fda000bf06270 */
[----:B------:R-:W-:Y:S05]  /*2980*/  @P0 BRA `(.L_x_100) ;  /* 0x0000000000c00947 */ /* 0x000fea0003800000 */
[----:B------:R-:W-:Y:S01]  /*2990*/  ISETP.NE.AND P0, PT, R10, R5, PT ;  /* 0x000000050a00720c */ /* 0x000fe20003f05270 */
[----:B------:R-:W-:-:S12]  /*29a0*/  BSSY.RECONVERGENT B1, `(.L_x_101) ;  /* 0x000002d000017945 */ /* 0x000fd80003800200 */
[----:B------:R-:W-:Y:S05]  /*29b0*/  @!P0 BRA `(.L_x_102) ;  /* 0x0000000000ac8947 */ /* 0x000fea0003800000 */
        /* <DEDUP_REMOVED lines=21> */
.L_x_104:
[----:B-1----:R-:W-:Y:S01]  /*2b10*/  FMUL.FTZ R0, R17, R4 ;  /* 0x0000000411007220 */ /* 0x002fe20000410000 */
[----:B------:R-:W-:-:S03]  /*2b20*/  FMUL.FTZ R4, R4, 0.5 ;  /* 0x3f00000004047820 */ /* 0x000fc60000410000 */
[----:B------:R-:W-:-:S04]  /*2b30*/  FFMA R13, -R0, R0, R17 ;  /* 0x00000000000d7223 */ /* 0x000fc80000000111 */
[----:B------:R-:W-:-:S07]  /*2b40*/  FFMA R0, R13, R4, R0 ;  /* 0x000000040d007223 */ /* 0x000fce0000000000 */
.L_x_105:
[----:B------:R-:W-:Y:S05]  /*2b50*/  BSYNC.RECONVERGENT B2 ;  /* 0x0000000000027941 */ /* 0x000fea0003800200 */
.L_x_103:
        /* <DEDUP_REMOVED lines=8> */
.L_x_107:
[----:B------:R-:W0:Y:S02]  /*2be0*/  MUFU.RCP R21, R0 ;  /* 0x0000000000157308 */ /* 0x000e240000001000 */
[----:B0-----:R-:W-:-:S04]  /*2bf0*/  FFMA R4, R21, R0, -1 ;  /* 0xbf80000015047423 */ /* 0x001fc80000000000 */
[----:B------:R-:W-:-:S04]  /*2c00*/  FADD.FTZ R4, -R4, -RZ ;  /* 0x800000ff04047221 */ /* 0x000fc80000010100 */
[----:B------:R-:W-:-:S07]  /*2c10*/  FFMA R21, R21, R4, R21 ;  /* 0x0000000415157223 */ /* 0x000fce0000000015 */
.L_x_108:
[----:B------:R-:W-:Y:S05]  /*2c20*/  BSYNC.RECONVERGENT B3 ;  /* 0x0000000000037941 */ /* 0x000fea0003800200 */
.L_x_106:
[----:B------:R-:W-:-:S04]  /*2c30*/  FMUL R0, R21, R21 ;  /* 0x0000001515007220 */ /* 0x000fc80000400000 */
[----:B------:R-:W-:-:S04]  /*2c40*/  FMUL R0, R0, R21 ;  /* 0x0000001500007220 */ /* 0x000fc80000400000 */
[-C--:B------:R-:W-:Y:S01]  /*2c50*/  FFMA R32, R3, R0.reuse, R32 ;  /* 0x0000000003207223 */ /* 0x080fe20000000020 */
[----:B------:R-:W-:-:S07]  /*2c60*/  FFMA R11, R2, R0, R11 ;  /* 0x00000000020b7223 */ /* 0x000fce000000000b */
.L_x_102:
[----:B------:R-:W-:Y:S05]  /*2c70*/  BSYNC.RECONVERGENT B1 ;  /* 0x0000000000017941 */ /* 0x000fea0003800200 */
.L_x_101:
[----:B------:R-:W-:-:S07]  /*2c80*/  IADD3 R5, PT, PT, R5, 0x1, RZ ;  /* 0x0000000105057810 */ /* 0x000fce0007ffe0ff */
.L_x_100:
[----:B------:R-:W-:Y:S05]  /*2c90*/  BSYNC.RECONVERGENT B0 ;  /* 0x0000000000007941 */ /* 0x000fea0003800200 */
.L_x_99:
[----:B------:R-:W0:Y:S01]  /*2ca0*/  LDCU UR4, c[0x0][0x3b0] ;  /* 0x00007600ff0477ac */ /* 0x000e220008000800 */
[----:B------:R-:W-:Y:S01]  /*2cb0*/  BSSY.RECONVERGENT B1, `(.L_x_109) ;  /* 0x0000279000017945 */ /* 0x000fe20003800200 */
[----:B0-----:R-:W-:-:S13]  /*2cc0*/  ISETP.GE.AND P0, PT, R5, UR4, PT ;  /* 0x0000000405007c0c */ /* 0x001fda000bf06270 */
[----:B------:R-:W-:Y:S05]  /*2cd0*/  @P0 BRA `(.L_x_110) ;  /* 0x0000002400d80947 */ /* 0x000fea0003800000 */
[C---:B------:R-:W-:Y:S01]  /*2ce0*/  IADD3 R0, PT, PT, R5.reuse, -UR4, RZ ;  /* 0x8000000405007c10 */ /* 0x040fe2000fffe0ff */
[----:B------:R-:W-:Y:S01]  /*2cf0*/  BSSY.RECONVERGENT B0, `(.L_x_111) ;  /* 0x0000149000007945 */ /* 0x000fe20003800200 */
[----:B------:R-:W-:Y:S02]  /*2d00*/  IADD3 R4, PT, PT, -R5, UR4, RZ ;  /* 0x0000000405047c10 */ /* 0x000fe4000fffe1ff */
[----:B------:R-:W-:Y:S02]  /*2d10*/  ISETP.GT.U32.AND P0, PT, R0, -0x8, PT ;  /* 0xfffffff80000780c */ /* 0x000fe40003f04070 */
[----:B------:R-:W-:-:S11]  /*2d20*/  LOP3.LUT R3, R4, 0x7, RZ, 0xc0, !PT ;  /* 0x0000000704037812 */ /* 0x000fd600078ec0ff */
[----:B------:R-:W-:Y:S05]  /*2d30*/  @P0 BRA `(.L_x_112) ;  /* 0x0000001400100947 */ /* 0x000fea0003800000 */
[----:B------:R-:W0:Y:S01]  /*2d40*/  LDCU.64 UR6, c[0x0][0x380] ;  /* 0x00007000ff0677ac */ /* 0x000e220008000a00 */
[----:B------:R-:W-:Y:S01]  /*2d50*/  HFMA2 R12, -RZ, RZ, 0, 9.5367431640625e-07 ;  /* 0x00000010ff0c7431 */ /* 0x000fe200000001ff */
[----:B------:R-:W-:Y:S01]  /*2d60*/  MOV R13, 0x0 ;  /* 0x00000000000d7802 */ /* 0x000fe20000000f00 */
[----:B------:R-:W1:Y:S01]  /*2d70*/  LDCU.64 UR10, c[0x0][0x390] ;  /* 0x00007200ff0a77ac */ /* 0x000e620008000a00 */
[----:B------:R-:W-:-:S04]  /*2d80*/  LOP3.LUT R2, R4, 0xfffffff8, RZ, 0xc0, !PT ;  /* 0xfffffff804027812 */ /* 0x000fc800078ec0ff */
[----:B------:R-:W-:Y:S01]  /*2d90*/  IADD3 R2, PT, PT, -R2, RZ, RZ ;  /* 0x000000ff02027210 */ /* 0x000fe20007ffe1ff */
[----:B------:R-:W-:-:S03]  /*2da0*/  IMAD.WIDE.U32 R12, R5, 0x4, R12 ;  /* 0x00000004050c7825 */ /* 0x000fc600078e000c */
[C---:B0-----:R-:W-:Y:S02]  /*2db0*/  IADD3 R14, P0, PT, R12.reuse, UR6, RZ ;  /* 0x000000060c0e7c10 */ /* 0x041fe4000ff1e0ff */
[----:B-1----:R-:W-:Y:S02]  /*2dc0*/  IADD3 R16, P1, PT, R12, UR10, RZ ;  /* 0x0000000a0c107c10 */ /* 0x002fe4000ff3e0ff */
[C---:B------:R-:W-:Y:S02]  /*2dd0*/  IADD3.X R15, PT, PT, R13.reuse, UR7, RZ, P0, !PT ;  /* 0x000000070d0f7c10 */ /* 0x040fe400087fe4ff */
[----:B------:R-:W-:-:S09]  /*2de0*/  IADD3.X R17, PT, PT, R13, UR11, RZ, P1, !PT ;  /* 0x0000000b0d117c10 */ /* 0x000fd20008ffe4ff */
.L_x_161:
        /* <DEDUP_REMOVED lines=17> */
.L_x_114:
[----:B------:R-:W-:Y:S01]  /*2f00*/  FMUL.FTZ R0, R13, R12 ;  /* 0x0000000c0d007220 */ /* 0x000fe20000410000 */
[----:B------:R-:W-:-:S03]  /*2f10*/  FMUL.FTZ R12, R12, 0.5 ;  /* 0x3f0000000c0c7820 */ /* 0x000fc60000410000 */
[----:B------:R-:W-:-:S04]  /*2f20*/  FFMA R13, -R0, R0, R13 ;  /* 0x00000000000d7223 */ /* 0x000fc8000000010d */
[----:B------:R-:W-:-:S07]  /*2f30*/  FFMA R0, R13, R12, R0 ;  /* 0x0000000c0d007223 */ /* 0x000fce0000000000 */
.L_x_115:
[----:B------:R-:W-:Y:S05]  /*2f40*/  BSYNC.RECONVERGENT B2 ;  /* 0x0000000000027941 */ /* 0x000fea0003800200 */
.L_x_113:
        /* <DEDUP_REMOVED lines=8> */
.L_x_117:
[----:B------:R-:W0:Y:S02]  /*2fd0*/  MUFU.RCP R21, R0 ;  /* 0x0000000000157308 */ /* 0x000e240000001000 */
[----:B0-----:R-:W-:-:S04]  /*2fe0*/  FFMA R12, R21, R0, -1 ;  /* 0xbf800000150c7423 */ /* 0x001fc80000000000 */
[----:B------:R-:W-:-:S04]  /*2ff0*/  FADD.FTZ R12, -R12, -RZ ;  /* 0x800000ff0c0c7221 */ /* 0x000fc80000010100 */
[----:B------:R-:W-:-:S07]  /*3000*/  FFMA R21, R21, R12, R21 ;  /* 0x0000000c15157223 */ /* 0x000fce0000000015 */
.L_x_118:
[----:B------:R-:W-:Y:S05]  /*3010*/  BSYNC.RECONVERGENT B3 ;  /* 0x0000000000037941 */ /* 0x000fea0003800200 */
.L_x_116:
        /* <DEDUP_REMOVED lines=11> */
[----:B------:R-:W-:-:S05]  /*30d0*/  FADD R12, R12, 9.9999997171806853657e-10 ;  /* 0x3089705f0c0c7421 */ /* 0x000fca0000000000 */
[----:B------:R-:W-:-:S04]  /*30e0*/  IADD3 R13, PT, PT, R12, -0xd000000, RZ ;  /* 0xf30000000c0d7810 */ /* 0x000fc80007ffe0ff */
[----:B------:R-:W-:Y:S02]  /*30f0*/  ISETP.GT.U32.AND P0, PT, R13, 0x727fffff, PT ;  /* 0x727fffff0d00780c */ /* 0x000fe40003f04070 */
[----:B------:R0:W1:Y:S11]  /*3100*/  MUFU.RSQ R13, R12 ;  /* 0x0000000c000d7308 */ /* 0x0000760000001400 */
[----:B0-----:R-:W-:Y:S05]  /*3110*/  @!P0 BRA `(.L_x_120) ;  /* 0x0000000000108947 */ /* 0x001fea0003800000 */
[----:B------:R-:W-:-:S07]  /*3120*/  MOV R0, 0x3140 ;  /* 0x0000314000007802 */ /* 0x000fce0000000f00 */
[----:B-1----:R-:W-:Y:S05]  /*3130*/  CALL.REL.NOINC `($__internal_1_$__cuda_sm20_sqrt_rn_f32_slowpath) ;  /* 0x0000002400cc7944 */ /* 0x002fea0003c00000 */
[----:B------:R-:W-:Y:S01]  /*3140*/  MOV R0, R20 ;  /* 0x0000001400007202 */ /* 0x000fe20000000f00 */
[----:B------:R-:W-:Y:S06]  /*3150*/  BRA `(.L_x_121) ;  /* 0x0000000000107947 */ /* 0x000fec0003800000 */
.L_x_120:
[----:B-1----:R-:W-:Y:S01]  /*3160*/  FMUL.FTZ R11, R12, R13 ;  /* 0x0000000d0c0b7220 */ /* 0x002fe20000410000 */
[----:B------:R-:W-:-:S03]  /*3170*/  FMUL.FTZ R13, R13, 0.5 ;  /* 0x3f0000000d0d7820 */ /* 0x000fc60000410000 */
[----:B------:R-:W-:-:S04]  /*3180*/  FFMA R0, -R11, R11, R12 ;  /* 0x0000000b0b007223 */ /* 0x000fc8000000010c */
[----:B------:R-:W-:-:S07]  /*3190*/  FFMA R0, R0, R13, R11 ;  /* 0x0000000d00007223 */ /* 0x000fce000000000b */
.L_x_121:
[----:B------:R-:W-:Y:S05]  /*31a0*/  BSYNC.RECONVERGENT B2 ;  /* 0x0000000000027941 */ /* 0x000fea0003800200 */
.L_x_119:
        /* <DEDUP_REMOVED lines=8> */
.L_x_123:
[----:B------:R-:W0:Y:S02]  /*3230*/  MUFU.RCP R21, R0 ;  /* 0x0000000000157308 */ /* 0x000e240000001000 */
[----:B0-----:R-:W-:-:S04]  /*3240*/  FFMA R11, R21, R0, -1 ;  /* 0xbf800000150b7423 */ /* 0x001fc80000000000 */
[----:B------:R-:W-:-:S04]  /*3250*/  FADD.FTZ R12, -R11, -RZ ;  /* 0x800000ff0b0c7221 */ /* 0x000fc80000010100 */
[----:B------:R-:W-:-:S07]  /*3260*/  FFMA R21, R21, R12, R21 ;  /* 0x0000000c15157223 */ /* 0x000fce0000000015 */
.L_x_124:
[----:B------:R-:W-:Y:S05]  /*3270*/  BSYNC.RECONVERGENT B3 ;  /* 0x0000000000037941 */ /* 0x000fea0003800200 */
.L_x_122:
        /* <DEDUP_REMOVED lines=10> */
[----:B------:R-:W-:Y:S02]  /*3320*/  FMUL R0, R0, R21 ;  /* 0x0000001500007220 */ /* 0x000fe40000400000 */
[----:B------:R0:W1:Y:S01]  /*3330*/  MUFU.RSQ R21, R12 ;  /* 0x0000000c00157308 */ /* 0x0000620000001400 */
[----:B------:R-:W-:Y:S01]  /*3340*/  ISETP.GT.U32.AND P0, PT, R19, 0x727fffff, PT ;  /* 0x727fffff1300780c */ /* 0x000fe20003f04070 */
[-C--:B------:R-:W-:Y:S01]  /*3350*/  FFMA R24, R24, R0.reuse, R25 ;  /* 0x0000000018187223 */ /* 0x080fe20000000019 */
[----:B------:R-:W-:-:S11]  /*3360*/  FFMA R18, R18, R0, R23 ;  /* 0x0000000012127223 */ /* 0x000fd60000000017 */
[----:B0-----:R-:W-:Y:S05]  /*3370*/  @!P0 BRA `(.L_x_126) ;  /* 0x0000000000108947 */ /* 0x001fea0003800000 */
[----:B------:R-:W-:-:S07]  /*3380*/  MOV R0, 0x33a0 ;  /* 0x000033a000007802 */ /* 0x000fce0000000f00 */
[----:B-1----:R-:W-:Y:S05]  /*3390*/  CALL.REL.NOINC `($__internal_1_$__cuda_sm20_sqrt_rn_f32_slowpath) ;  /* 0x0000002400347944 */ /* 0x002fea0003c00000 */
[----:B------:R-:W-:Y:S01]  /*33a0*/  MOV R0, R20 ;  /* 0x0000001400007202 */ /* 0x000fe20000000f00 */
[----:B------:R-:W-:Y:S06]  /*33b0*/  BRA `(.L_x_127) ;  /* 0x0000000000107947 */ /* 0x000fec0003800000 */
.L_x_126:
[----:B-1----:R-:W-:Y:S01]  /*33c0*/  FMUL.FTZ R19, R12, R21 ;  /* 0x000000150c137220 */ /* 0x002fe20000410000 */
[----:B------:R-:W-:-:S03]  /*33d0*/  FMUL.FTZ R20, R21, 0.5 ;  /* 0x3f00000015147820 */ /* 0x000fc60000410000 */
[----:B------:R-:W-:-:S04]  /*33e0*/  FFMA R0, -R19, R19, R12 ;  /* 0x0000001313007223 */ /* 0x000fc8000000010c */
[----:B------:R-:W-:-:S07]  /*33f0*/  FFMA R0, R0, R20, R19 ;  /* 0x0000001400007223 */ /* 0x000fce0000000013 */
.L_x_127:
[----:B------:R-:W-:Y:S05]  /*3400*/  BSYNC.RECONVERGENT B2 ;  /* 0x0000000000027941 */ /* 0x000fea0003800200 */
.L_x_125:
        /* <DEDUP_REMOVED lines=8> */
.L_x_129:
[----:B------:R-:W0:Y:S02]  /*3490*/  MUFU.RCP R21, R0 ;  /* 0x0000000000157308 */ /* 0x000e240000001000 */
[----:B0-----:R-:W-:-:S04]  /*34a0*/  FFMA R12, R21, R0, -1 ;  /* 0xbf800000150c7423 */ /* 0x001fc80000000000 */
[----:B------:R-:W-:-:S04]  /*34b0*/  FADD.FTZ R12, -R12, -RZ ;  /* 0x800000ff0c0c7221 */ /* 0x000fc80000010100 */
[----:B------:R-:W-:-:S07]  /*34c0*/  FFMA R21, R21, R12, R21 ;  /* 0x0000000c15157223 */ /* 0x000fce0000000015 */
.L_x_130:
[----:B------:R-:W-:Y:S05]  /*34d0*/  BSYNC.RECONVERGENT B3 ;  /* 0x0000000000037941 */ /* 0x000fea0003800200 */
.L_x_128:
        /* <DEDUP_REMOVED lines=20> */
.L_x_132:
[----:B------:R-:W-:Y:S01]  /*3620*/  FMUL.FTZ R19, R12, R21 ;  /* 0x000000150c137220 */ /* 0x000fe20000410000 */
[----:B------:R-:W-:-:S03]  /*3630*/  FMUL.FTZ R18, R21, 0.5 ;  /* 0x3f00000015127820 */ /* 0x000fc60000410000 */
[----:B------:R-:W-:-:S04]  /*3640*/  FFMA R0, -R19, R19, R12 ;  /* 0x0000001313007223 */ /* 0x000fc8000000010c */
[----:B------:R-:W-:-:S07]  /*3650*/  FFMA R0, R0, R18, R19 ;  /* 0x0000001200007223 */ /* 0x000fce0000000013 */
.L_x_133:
[----:B------:R-:W-:Y:S05]  /*3660*/  BSYNC.RECONVERGENT B2 ;  /* 0x0000000000027941 */ /* 0x000fea0003800200 */
.L_x_131:
        /* <DEDUP_REMOVED lines=8> */
.L_x_135:
[----:B------:R-:W0:Y:S02]  /*36f0*/  MUFU.RCP R21, R0 ;  /* 0x0000000000157308 */ /* 0x000e240000001000 */
[----:B0-----:R-:W-:-:S04]  /*3700*/  FFMA R12, R21, R0, -1 ;  /* 0xbf800000150c7423 */ /* 0x001fc80000000000 */
[----:B------:R-:W-:-:S04]  /*3710*/  FADD.FTZ R12, -R12, -RZ ;  /* 0x800000ff0c0c7221 */ /* 0x000fc80000010100 */
[----:B------:R-:W-:-:S07]  /*3720*/  FFMA R21, R21, R12, R21 ;  /* 0x0000000c15157223 */ /* 0x000fce0000000015 */
.L_x_136:
[----:B------:R-:W-:Y:S05]  /*3730*/  BSYNC.RECONVERGENT B3 ;  /* 0x0000000000037941 */ /* 0x000fea0003800200 */
.L_x_134:
        /* <DEDUP_REMOVED lines=20> */
.L_x_138:
[----:B------:R-:W-:Y:S01]  /*3880*/  FMUL.FTZ R11, R12, R19 ;  /* 0x000000130c0b7220 */ /* 0x000fe20000410000 */
[----:B------:R-:W-:-:S03]  /*3890*/  FMUL.FTZ R13, R19, 0.5 ;  /* 0x3f000000130d7820 */ /* 0x000fc60000410000 */
[----:B------:R-:W-:-:S04]  /*38a0*/  FFMA R0, -R11, R11, R12 ;  /* 0x0000000b0b007223 */ /* 0x000fc8000000010c */
[----:B------:R-:W-:-:S07]  /*38b0*/  FFMA R0, R0, R13, R11 ;  /* 0x0000000d00007223 */ /* 0x000fce000000000b */
.L_x_139:
[----:B------:R-:W-:Y:S05]  /*38c0*/  BSYNC.RECONVERGENT B2 ;  /* 0x0000000000027941 */ /* 0x000fea0003800200 */
.L_x_137:
        /* <DEDUP_REMOVED lines=8> */
.L_x_141:
[----:B------:R-:W0:Y:S02]  /*3950*/  MUFU.RCP R21, R0 ;  /* 0x0000000000157308 */ /* 0x000e240000001000 */
[----:B0-----:R-:W-:-:S04]  /*3960*/  FFMA R11, R21, R0, -1 ;  /* 0xbf800000150b7423 */ /* 0x001fc80000000000 */
[----:B------:R-:W-:-:S04]  /*3970*/  FADD.FTZ R12, -R11, -RZ ;  /* 0x800000ff0b0c7221 */ /* 0x000fc80000010100 */
[----:B------:R-:W-:-:S07]  /*3980*/  FFMA R21, R21, R12, R21 ;  /* 0x0000000c15157223 */ /* 0x000fce0000000015 */
.L_x_142:
[----:B------:R-:W-:Y:S05]  /*3990*/  BSYNC.RECONVERGENT B3 ;  /* 0x0000000000037941 */ /* 0x000fea0003800200 */
.L_x_140:
        /* <DEDUP_REMOVED lines=20> */
.L_x_144:
[----:B------:R-:W-:Y:S01]  /*3ae0*/  FMUL.FTZ R11, R12, R13 ;  /* 0x0000000d0c0b7220 */ /* 0x000fe20000410000 */
[----:B------:R-:W-:-:S03]  /*3af0*/  FMUL.FTZ R13, R13, 0.5 ;  /* 0x3f0000000d0d7820 */ /* 0x000fc60000410000 */
[----:B------:R-:W-:-:S04]  /*3b00*/  FFMA R0, -R11, R11, R12 ;  /* 0x0000000b0b007223 */ /* 0x000fc8000000010c */
[----:B------:R-:W-:-:S07]  /*3b10*/  FFMA R0, R0, R13, R11 ;  /* 0x0000000d00007223 */ /* 0x000fce000000000b */
.L_x_145:
[----:B------:R-:W-:Y:S05]  /*3b20*/  BSYNC.RECONVERGENT B2 ;  /* 0x0000000000027941 */ /* 0x000fea0003800200 */
.L_x_143:
        /* <DEDUP_REMOVED lines=8> */
.L_x_147:
[----:B------:R-:W0:Y:S02]  /*3bb0*/  MUFU.RCP R21, R0 ;  /* 0x0000000000157308 */ /* 0x000e240000001000 */
[----:B0-----:R-:W-:-:S04]  /*3bc0*/  FFMA R11, R21, R0, -1 ;  /* 0xbf800000150b7423 */ /* 0x001fc80000000000 */
[----:B------:R-:W-:-:S04]  /*3bd0*/  FADD.FTZ R12, -R11, -RZ ;  /* 0x800000ff0b0c7221 */ /* 0x000fc80000010100 */
[----:B------:R-:W-:-:S07]  /*3be0*/  FFMA R21, R21, R12, R21 ;  /* 0x0000000c15157223 */ /* 0x000fce0000000015 */
.L_x_148:
[----:B------:R-:W-:Y:S05]  /*3bf0*/  BSYNC.RECONVERGENT B3 ;  /* 0x0000000000037941 */ /* 0x000fea0003800200 */
.L_x_146:
        /* <DEDUP_REMOVED lines=20> */
.L_x_150:
[----:B-1----:R-:W-:Y:S01]  /*3d40*/  FMUL.FTZ R19, R12, R21 ;  /* 0x000000150c137220 */ /* 0x002fe20000410000 */
[----:B------:R-:W-:-:S03]  /*3d50*/  FMUL.FTZ R20, R21, 0.5 ;  /* 0x3f00000015147820 */ /* 0x000fc60000410000 */
[----:B------:R-:W-:-:S04]  /*3d60*/  FFMA R0, -R19, R19, R12 ;  /* 0x0000001313007223 */ /* 0x000fc8000000010c */
[----:B------:R-:W-:-:S07]  /*3d70*/  FFMA R0, R0, R20, R19 ;  /* 0x0000001400007223 */ /* 0x000fce0000000013 */
.L_x_151:
[----:B------:R-:W-:Y:S05]  /*3d80*/  BSYNC.RECONVERGENT B2 ;  /* 0x0000000000027941 */ /* 0x000fea0003800200 */
.L_x_149:
        /* <DEDUP_REMOVED lines=8> */
.L_x_153:
[----:B------:R-:W0:Y:S02]  /*3e10*/  MUFU.RCP R21, R0 ;  /* 0x0000000000157308 */ /* 0x000e240000001000 */
[----:B0-----:R-:W-:-:S04]  /*3e20*/  FFMA R12, R21, R0, -1 ;  /* 0xbf800000150c7423 */ /* 0x001fc80000000000 */
[----:B------:R-:W-:-:S04]  /*3e30*/  FADD.FTZ R12, -R12, -RZ ;  /* 0x800000ff0c0c7221 */ /* 0x000fc80000010100 */
[----:B------:R-:W-:-:S07]  /*3e40*/  FFMA R21, R21, R12, R21 ;  /* 0x0000000c15157223 */ /* 0x000fce0000000015 */
.L_x_154:
[----:B------:R-:W-:Y:S05]  /*3e50*/  BSYNC.RECONVERGENT B3 ;  /* 0x0000000000037941 */ /* 0x000fea0003800200 */
.L_x_152:
        /* <DEDUP_REMOVED lines=20> */
.L_x_156:
[----:B-1----:R-:W-:Y:S01]  /*3fa0*/  FMUL.FTZ R11, R12, R19 ;  /* 0x000000130c0b7220 */ /* 0x002fe20000410000 */
[----:B------:R-:W-:-:S03]  /*3fb0*/  FMUL.FTZ R13, R19, 0.5 ;  /* 0x3f000000130d7820 */ /* 0x000fc60000410000 */
[----:B------:R-:W-:-:S04]  /*3fc0*/  FFMA R0, -R11, R11, R12 ;  /* 0x0000000b0b007223 */ /* 0x000fc8000000010c */
[----:B------:R-:W-:-:S07]  /*3fd0*/  FFMA R0, R0, R13, R11 ;  /* 0x0000000d00007223 */ /* 0x000fce000000000b */
.L_x_157:
[----:B------:R-:W-:Y:S05]  /*3fe0*/  BSYNC.RECONVERGENT B2 ;  /* 0x0000000000027941 */ /* 0x000fea0003800200 */
.L_x_155:
        /* <DEDUP_REMOVED lines=8> */
.L_x_159:
[----:B------:R-:W0:Y:S02]  /*4070*/  MUFU.RCP R21, R0 ;  /* 0x0000000000157308 */ /* 0x000e240000001000 */
[----:B0-----:R-:W-:-:S04]  /*4080*/  FFMA R11, R21, R0, -1 ;  /* 0xbf800000150b7423 */ /* 0x001fc80000000000 */
[----:B------:R-:W-:-:S04]  /*4090*/  FADD.FTZ R12, -R11, -RZ ;  /* 0x800000ff0b0c7221 */ /* 0x000fc80000010100 */
[----:B------:R-:W-:-:S07]  /*40a0*/  FFMA R21, R21, R12, R21 ;  /* 0x0000000c15157223 */ /* 0x000fce0000000015 */
.L_x_160:
[----:B------:R-:W-:Y:S05]  /*40b0*/  BSYNC.RECONVERGENT B3 ;  /* 0x0000000000037941 */ /* 0x000fea0003800200 */
.L_x_158:
        /* <DEDUP_REMOVED lines=9> */
[----:B------:R-:W-:Y:S01]  /*4150*/  FFMA R11, R23, R0, R24 ;  /* 0x00000000170b7223 */ /* 0x000fe20000000018 */
[----:B------:R-:W-:-:S05]  /*4160*/  IADD3 R5, PT, PT, R5, 0x8, RZ ;  /* 0x0000000805057810 */ /* 0x000fca0007ffe0ff */
[----:B------:R-:W-:Y:S05]  /*4170*/  @P0 BRA `(.L_x_161) ;  /* 0xffffffec001c0947 */ /* 0x000fea000383ffff */
.L_x_112:
[----:B------:R-:W-:Y:S05]  /*4180*/  BSYNC.RECONVERGENT B0 ;  /* 0x0000000000007941 */ /* 0x000fea0003800200 */
.L_x_111:
        /* <DEDUP_REMOVED lines=26> */
.L_x_165:
[----:B-1----:R-:W-:Y:S01]  /*4330*/  FMUL.FTZ R0, R12, R3 ;  /* 0x000000030c007220 */ /* 0x002fe20000410000 */
[----:B------:R-:W-:-:S03]  /*4340*/  FMUL.FTZ R2, R3, 0.5 ;  /* 0x3f00000003027820 */ /* 0x000fc60000410000 */
[----:B------:R-:W-:-:S04]  /*4350*/  FFMA R3, -R0, R0, R12 ;  /* 0x0000000000037223 */ /* 0x000fc8000000010c */
[----:B------:R-:W-:-:S07]  /*4360*/  FFMA R0, R3, R2, R0 ;  /* 0x0000000203007223 */ /* 0x000fce0000000000 */
.L_x_166:
[----:B------:R-:W-:Y:S05]  /*4370*/  BSYNC.RECONVERGENT B2 ;  /* 0x0000000000027941 */ /* 0x000fea0003800200 */
.L_x_164:
        /* <DEDUP_REMOVED lines=8> */
.L_x_168:
[----:B------:R-:W0:Y:S02]  /*4400*/  MUFU.RCP R21, R0 ;  /* 0x0000000000157308 */ /* 0x000e240000001000 */
[----:B0-----:R-:W-:-:S04]  /*4410*/  FFMA R2, R21, R0, -1 ;  /* 0xbf80000015027423 */ /* 0x001fc80000000000 */
[----:B------:R-:W-:-:S04]  /*4420*/  FADD.FTZ R2, -R2, -RZ ;  /* 0x800000ff02027221 */ /* 0x000fc80000010100 */
[----:B------:R-:W-:-:S07]  /*4430*/  FFMA R21, R21, R2, R21 ;  /* 0x0000000215157223 */ /* 0x000fce0000000015 */
.L_x_169:
[----:B------:R-:W-:Y:S05]  /*4440*/  BSYNC.RECONVERGENT B3 ;  /* 0x0000000000037941 */ /* 0x000fea0003800200 */
.L_x_167:
        /* <DEDUP_REMOVED lines=20> */
.L_x_171:
[----:B------:R-:W-:Y:S01]  /*4590*/  FMUL.FTZ R11, R12, R19 ;  /* 0x000000130c0b7220 */ /* 0x000fe20000410000 */
[----:B------:R-:W-:-:S03]  /*45a0*/  FMUL.FTZ R19, R19, 0.5 ;  /* 0x3f00000013137820 */ /* 0x000fc60000410000 */
[----:B------:R-:W-:-:S04]  /*45b0*/  FFMA R0, -R11, R11, R12 ;  /* 0x0000000b0b007223 */ /* 0x000fc8000000010c */
[----:B------:R-:W-:-:S07]  /*45c0*/  FFMA R0, R0, R19, R11 ;  /* 0x0000001300007223 */ /* 0x000fce000000000b */
.L_x_172:
[----:B------:R-:W-:Y:S05]  /*45d0*/  BSYNC.RECONVERGENT B2 ;  /* 0x0000000000027941 */ /* 0x000fea0003800200 */
.L_x_170:
        /* <DEDUP_REMOVED lines=8> */
.L_x_174:
[----:B------:R-:W0:Y:S02]  /*4660*/  MUFU.RCP R21, R0 ;  /* 0x0000000000157308 */ /* 0x000e240000001000 */
[----:B0-----:R-:W-:-:S04]  /*4670*/  FFMA R11, R21, R0, -1 ;  /* 0xbf800000150b7423 */ /* 0x001fc80000000000 */
[----:B------:R-:W-:-:S04]  /*4680*/  FADD.FTZ R12, -R11, -RZ ;  /* 0x800000ff0b0c7221 */ /* 0x000fc80000010100 */
[----:B------:R-:W-:-:S07]  /*4690*/  FFMA R21, R21, R12, R21 ;  /* 0x0000000c15157223 */ /* 0x000fce0000000015 */
.L_x_175:
[----:B------:R-:W-:Y:S05]  /*46a0*/  BSYNC.RECONVERGENT B3 ;  /* 0x0000000000037941 */ /* 0x000fea0003800200 */
.L_x_173:
        /* <DEDUP_REMOVED lines=20> */
.L_x_177:
[----:B------:R-:W-:Y:S01]  /*47f0*/  FMUL.FTZ R15, R12, R19 ;  /* 0x000000130c0f7220 */ /* 0x000fe20000410000 */
[----:B------:R-:W-:-:S03]  /*4800*/  FMUL.FTZ R19, R19, 0.5 ;  /* 0x3f00000013137820 */ /* 0x000fc60000410000 */
[----:B------:R-:W-:-:S04]  /*4810*/  FFMA R0, -R15, R15, R12 ;  /* 0x0000000f0f007223 */ /* 0x000fc8000000010c */
[----:B------:R-:W-:-:S07]  /*4820*/  FFMA R0, R0, R19, R15 ;  /* 0x0000001300007223 */ /* 0x000fce000000000f */
.L_x_178:
[----:B------:R-:W-:Y:S05]  /*4830*/  BSYNC.RECONVERGENT B2 ;  /* 0x0000000000027941 */ /* 0x000fea0003800200 */
.L_x_176:
        /* <DEDUP_REMOVED lines=8> */
.L_x_180:
[----:B------:R-:W0:Y:S02]  /*48c0*/  MUFU.RCP R21, R0 ;  /* 0x0000000000157308 */ /* 0x000e240000001000 */
[----:B0-----:R-:W-:-:S04]  /*48d0*/  FFMA R12, R21, R0, -1 ;  /* 0xbf800000150c7423 */ /* 0x001fc80000000000 */
[----:B------:R-:W-:-:S04]  /*48e0*/  FADD.FTZ R12, -R12, -RZ ;  /* 0x800000ff0c0c7221 */ /* 0x000fc80000010100 */
[----:B------:R-:W-:-:S07]  /*48f0*/  FFMA R21, R21, R12, R21 ;  /* 0x0000000c15157223 */ /* 0x000fce0000000015 */
.L_x_181:
[----:B------:R-:W-:Y:S05]  /*4900*/  BSYNC.RECONVERGENT B3 ;  /* 0x0000000000037941 */ /* 0x000fea0003800200 */
.L_x_179:
        /* <DEDUP_REMOVED lines=21> */
.L_x_183:
[----:B------:R-:W-:Y:S01]  /*4a60*/  FMUL.FTZ R0, R19, R18 ;  /* 0x0000001213007220 */ /* 0x000fe20000410000 */
[----:B------:R-:W-:-:S03]  /*4a70*/  FMUL.FTZ R12, R18, 0.5 ;  /* 0x3f000000120c7820 */ /* 0x000fc60000410000 */
[----:B------:R-:W-:-:S04]  /*4a80*/  FFMA R11, -R0, R0, R19 ;  /* 0x00000000000b7223 */ /* 0x000fc80000000113 */
[----:B------:R-:W-:-:S07]  /*4a90*/  FFMA R0, R11, R12, R0 ;  /* 0x0000000c0b007223 */ /* 0x000fce0000000000 */
.L_x_184:
[----:B------:R-:W-:Y:S05]  /*4aa0*/  BSYNC.RECONVERGENT B2 ;  /* 0x0000000000027941 */ /* 0x000fea0003800200 */
.L_x_182:
        /* <DEDUP_REMOVED lines=8> */
.L_x_186:
[----:B------:R-:W0:Y:S02]  /*4b30*/  MUFU.RCP R21, R0 ;  /* 0x0000000000157308 */ /* 0x000e240000001000 */
[----:B0-----:R-:W-:-:S04]  /*4b40*/  FFMA R11, R21, R0, -1 ;  /* 0xbf800000150b7423 */ /* 0x001fc80000000000 */
[----:B------:R-:W-:-:S04]  /*4b50*/  FADD.FTZ R12, -R11, -RZ ;  /* 0x800000ff0b0c7221 */ /* 0x000fc80000010100 */
[----:B------:R-:W-:-:S07]  /*4b60*/  FFMA R21, R21, R12, R21 ;  /* 0x0000000c15157223 */ /* 0x000fce0000000015 */
.L_x_187:
[----:B------:R-:W-:Y:S05]  /*4b70*/  BSYNC.RECONVERGENT B3 ;  /* 0x0000000000037941 */ /* 0x000fea0003800200 */
.L_x_185:
[----:B------:R-:W-:Y:S01]  /*4b80*/  FMUL R0, R21, R21 ;  /* 0x0000001515007220 */ /* 0x000fe20000400000 */
[----:B------:R-:W-:-:S03]  /*4b90*/  IADD3 R5, PT, PT, R5, 0x4, RZ ;  /* 0x0000000405057810 */ /* 0x000fc60007ffe0ff */
[----:B------:R-:W-:-:S04]  /*4ba0*/  FMUL R0, R0, R21 ;  /* 0x0000001500007220 */ /* 0x000fc80000400000 */
[-C--:B------:R-:W-:Y:S01]  /*4bb0*/  FFMA R32, R32, R0.reuse, R3 ;  /* 0x0000000020207223 */ /* 0x080fe20000000003 */
[----:B------:R-:W-:-:S07]  /*4bc0*/  FFMA R11, R15, R0, R2 ;  /* 0x000000000f0b7223 */ /* 0x000fce0000000002 */
.L_x_163:
[----:B------:R-:W-:Y:S05]  /*4bd0*/  BSYNC.RECONVERGENT B0 ;  /* 0x0000000000007941 */ /* 0x000fea0003800200 */
.L_x_162:
        /* <DEDUP_REMOVED lines=25> */
.L_x_191:
[----:B-1----:R-:W-:Y:S01]  /*4d70*/  FMUL.FTZ R0, R12, R3 ;  /* 0x000000030c007220 */ /* 0x002fe20000410000 */
[----:B------:R-:W-:-:S03]  /*4d80*/  FMUL.FTZ R2, R3, 0.5 ;  /* 0x3f00000003027820 */ /* 0x000fc60000410000 */
[----:B------:R-:W-:-:S04]  /*4d90*/  FFMA R3, -R0, R0, R12 ;  /* 0x0000000000037223 */ /* 0x000fc8000000010c */
[----:B------:R-:W-:-:S07]  /*4da0*/  FFMA R0, R3, R2, R0 ;  /* 0x0000000203007223 */ /* 0x000fce0000000000 */
.L_x_192:
[----:B------:R-:W-:Y:S05]  /*4db0*/  BSYNC.RECONVERGENT B2 ;  /* 0x0000000000027941 */ /* 0x000fea0003800200 */
.L_x_190:
        /* <DEDUP_REMOVED lines=8> */
.L_x_194:
[----:B------:R-:W0:Y:S02]  /*4e40*/  MUFU.RCP R21, R0 ;  /* 0x0000000000157308 */ /* 0x000e240000001000 */
[----:B0-----:R-:W-:-:S04]  /*4e50*/  FFMA R2, R21, R0, -1 ;  /* 0xbf80000015027423 */ /* 0x001fc80000000000 */
[----:B------:R-:W-:-:S04]  /*4e60*/  FADD.FTZ R2, -R2, -RZ ;  /* 0x800000ff02027221 */ /* 0x000fc80000010100 */
[----:B------:R-:W-:-:S07]  /*4e70*/  FFMA R21, R21, R2, R21 ;  /* 0x0000000215157223 */ /* 0x000fce0000000015 */
.L_x_195:
[----:B------:R-:W-:Y:S05]  /*4e80*/  BSYNC.RECONVERGENT B3 ;  /* 0x0000000000037941 */ /* 0x000fea0003800200 */
.L_x_193:
        /* <DEDUP_REMOVED lines=21> */
.L_x_197:
[----:B------:R-:W-:Y:S01]  /*4fe0*/  FMUL.FTZ R0, R15, R18 ;  /* 0x000000120f007220 */ /* 0x000fe20000410000 */
[----:B------:R-:W-:-:S03]  /*4ff0*/  FMUL.FTZ R12, R18, 0.5 ;  /* 0x3f000000120c7820 */ /* 0x000fc60000410000 */
[----:B------:R-:W-:-:S04]  /*5000*/  FFMA R13, -R0, R0, R15 ;  /* 0x00000000000d7223 */ /* 0x000fc8000000010f */
[----:B------:R-:W-:-:S07]  /*5010*/  FFMA R0, R13, R12, R0 ;  /* 0x0000000c0d007223 */ /* 0x000fce0000000000 */
.L_x_198:
[----:B------:R-:W-:Y:S05]  /*5020*/  BSYNC.RECONVERGENT B2 ;  /* 0x0000000000027941 */ /* 0x000fea0003800200 */
.L_x_196:
        /* <DEDUP_REMOVED lines=8> */
.L_x_200:
[----:B------:R-:W0:Y:S02]  /*50b0*/  MUFU.RCP R21, R0 ;  /* 0x0000000000157308 */ /* 0x000e240000001000 */
[----:B0-----:R-:W-:-:S04]  /*50c0*/  FFMA R12, R21, R0, -1 ;  /* 0xbf800000150c7423 */ /* 0x001fc80000000000 */
[----:B------:R-:W-:-:S04]  /*50d0*/  FADD.FTZ R12, -R12, -RZ ;  /* 0x800000ff0c0c7221 */ /* 0x000fc80000010100 */
[----:B------:R-:W-:-:S07]  /*50e0*/  FFMA R21, R21, R12, R21 ;  /* 0x0000000c15157223 */ /* 0x000fce0000000015 */
.L_x_201:
[----:B------:R-:W-:Y:S05]  /*50f0*/  BSYNC.RECONVERGENT B3 ;  /* 0x0000000000037941 */ /* 0x000fea0003800200 */
.L_x_199:
[----:B------:R-:W-:Y:S01]  /*5100*/  FMUL R0, R21, R21 ;  /* 0x0000001515007220 */ /* 0x000fe20000400000 */
[----:B------:R-:W-:-:S03]  /*5110*/  IADD3 R5, PT, PT, R5, 0x2, RZ ;  /* 0x0000000205057810 */ /* 0x000fc60007ffe0ff */
[----:B------:R-:W-:-:S04]  /*5120*/  FMUL R0, R0, R21 ;  /* 0x0000001500007220 */ /* 0x000fc80000400000 */
[-C--:B------:R-:W-:Y:S01]  /*5130*/  FFMA R32, R3, R0.reuse, R32 ;  /* 0x0000000003207223 */ /* 0x080fe20000000020 */
[----:B------:R-:W-:-:S07]  /*5140*/  FFMA R11, R2, R0, R11 ;  /* 0x00000000020b7223 */ /* 0x000fce000000000b */
.L_x_189:
[----:B------:R-:W-:Y:S05]  /*5150*/  BSYNC.RECONVERGENT B0 ;  /* 0x0000000000007941 */ /* 0x000fea0003800200 */
.L_x_188:
        /* <DEDUP_REMOVED lines=24> */
.L_x_203:
[----:B-1----:R-:W-:Y:S01]  /*52e0*/  FMUL.FTZ R0, R15, R14 ;  /* 0x0000000e0f007220 */ /* 0x002fe20000410000 */
[----:B------:R-:W-:-:S03]  /*52f0*/  FMUL.FTZ R4, R14, 0.5 ;  /* 0x3f0000000e047820 */ /* 0x000fc60000410000 */
[----:B------:R-:W-:-:S04]  /*5300*/  FFMA R5, -R0, R0, R15 ;  /* 0x0000000000057223 */ /* 0x000fc8000000010f */
[----:B------:R-:W-:-:S07]  /*5310*/  FFMA R0, R5, R4, R0 ;  /* 0x0000000405007223 */ /* 0x000fce0000000000 */
.L_x_204:
[----:B------:R-:W-:Y:S05]  /*5320*/  BSYNC.RECONVERGENT B0 ;  /* 0x0000000000007941 */ /* 0x000fea0003800200 */
.L_x_202:
        /* <DEDUP_REMOVED lines=8> */
.L_x_206:
[----:B------:R-:W0:Y:S02]  /*53b0*/  MUFU.RCP R21, R0 ;  /* 0x0000000000157308 */ /* 0x000e240000001000 */
[----:B0-----:R-:W-:-:S04]  /*53c0*/  FFMA R4, R21, R0, -1 ;  /* 0xbf80000015047423 */ /* 0x001fc80000000000 */
[----:B------:R-:W-:-:S04]  /*53d0*/  FADD.FTZ R4, -R4, -RZ ;  /* 0x800000ff04047221 */ /* 0x000fc80000010100 */
[----:B------:R-:W-:-:S07]  /*53e0*/  FFMA R21, R21, R4, R21 ;  /* 0x0000000415157223 */ /* 0x000fce0000000015 */
.L_x_207:
[----:B------:R-:W-:Y:S05]  /*53f0*/  BSYNC.RECONVERGENT B0 ;  /* 0x0000000000007941 */ /* 0x000fea0003800200 */
.L_x_205:
[----:B------:R-:W-:-:S04]  /*5400*/  FMUL R0, R21, R21 ;  /* 0x0000001515007220 */ /* 0x000fc80000400000 */
[----:B------:R-:W-:-:S04]  /*5410*/  FMUL R0, R0, R21 ;  /* 0x0000001500007220 */ /* 0x000fc80000400000 */
[-C--:B------:R-:W-:Y:S01]  /*5420*/  FFMA R32, R3, R0.reuse, R32 ;  /* 0x0000000003207223 */ /* 0x080fe20000000020 */
[----:B------:R-:W-:-:S07]  /*5430*/  FFMA R11, R2, R0, R11 ;  /* 0x00000000020b7223 */ /* 0x000fce000000000b */
.L_x_110:
[----:B------:R-:W-:Y:S05]  /*5440*/  BSYNC.RECONVERGENT B1 ;  /* 0x0000000000017941 */ /* 0x000fea0003800200 */
.L_x_109:
[----:B------:R-:W0:Y:S01]  /*5450*/  LDC.64 R2, c[0x0][0x388] ;  /* 0x0000e200ff027b82 */ /* 0x000e220000000a00 */
[----:B-----5:R-:W-:Y:S01]  /*5460*/  FFMA R32, R32, 0.0099999997764825820923, R7 ;  /* 0x3c23d70a20207823 */ /* 0x020fe20000000007 */
[----:B------:R-:W-:-:S03]  /*5470*/  FFMA R7, R11, 0.0099999997764825820923, R6 ;  /* 0x3c23d70a0b077823 */ /* 0x000fc60000000006 */
[----:B------:R-:W-:Y:S01]  /*5480*/  FFMA R9, R32, 0.0099999997764825820923, R9 ;  /* 0x3c23d70a20097823 */ /* 0x000fe20000000009 */
[----:B------:R-:W-:Y:S02]  /*5490*/  STG.E desc[UR8][R30.64], R32 ;  /* 0x000000201e007986 */ /* 0x000fe4000c101908 */
[----:B------:R-:W1:Y:S02]  /*54a0*/  LDC.64 R4, c[0x0][0x398] ;  /* 0x0000e600ff047b82 */ /* 0x000e640000000a00 */
[----:B------:R-:W-:Y:S01]  /*54b0*/  STG.E desc[UR8][R28.64], R7 ;  /* 0x000000071c007986 */ /* 0x000fe2000c101908 */
[----:B0-----:R-:W-:-:S05]  /*54c0*/  IMAD.WIDE R2, R10, 0x4, R2 ;  /* 0x000000040a027825 */ /* 0x001fca00078e0202 */
[----:B------:R-:W-:Y:S01]  /*54d0*/  STG.E desc[UR8][R2.64], R9 ;  /* 0x0000000902007986 */ /* 0x000fe2000c101908 */
[----:B-1----:R-:W-:-:S04]  /*54e0*/  IMAD.WIDE R10, R10, 0x4, R4 ;  /* 0x000000040a0a7825 */ /* 0x002fc800078e0204 */
[----:B------:R-:W-:-:S05]  /*54f0*/  FFMA R5, R7, 0.0099999997764825820923, R8 ;  /* 0x3c23d70a07057823 */ /* 0x000fca0000000008 */
[----:B------:R-:W-:Y:S01]  /*5500*/  STG.E desc[UR8][R10.64], R5 ;  /* 0x000000050a007986 */ /* 0x000fe2000c101908 */
[----:B------:R-:W-:Y:S05]  /*5510*/  EXIT ;  /* 0x000000000000794d */ /* 0x000fea0003800000 */
        .weak           $__internal_0_$__cuda_sm20_rcp_rn_f32_slowpath
        .type           $__internal_0_$__cuda_sm20_rcp_rn_f32_slowpath,@function
        .size           $__internal_0_$__cuda_sm20_rcp_rn_f32_slowpath,($__internal_1_$__cuda_sm20_sqrt_rn_f32_slowpath - $__internal_0_$__cuda_sm20_rcp_rn_f32_slowpath)
$__internal_0_$__cuda_sm20_rcp_rn_f32_slowpath:
[----:B------:R-:W-:Y:S01]  /*5520*/  SHF.L.U32 R21, R0, 0x1, RZ ;  /* 0x0000000100157819 */ /* 0x000fe200000006ff */
[----:B------:R-:W-:Y:S03]  /*5530*/  BSSY.RECONVERGENT B2, `(.L_x_208) ;  /* 0x0000030000027945 */ /* 0x000fe60003800200 */
[----:B------:R-:W-:-:S04]  /*5540*/  SHF.R.U32.HI R21, RZ, 0x18, R21 ;  /* 0x00000018ff157819 */ /* 0x000fc80000011615 */
[----:B------:R-:W-:-:S13]  /*5550*/  ISETP.NE.U32.AND P0, PT, R21, RZ, PT ;  /* 0x000000ff1500720c */ /* 0x000fda0003f05070 */
[----:B------:R-:W-:Y:S05]  /*5560*/  @P0 BRA `(.L_x_209) ;  /* 0x0000000000280947 */ /* 0x000fea0003800000 */
[----:B------:R-:W-:-:S04]  /*5570*/  SHF.L.U32 R19, R0, 0x1, RZ ;  /* 0x0000000100137819 */ /* 0x000fc800000006ff */
[----:B------:R-:W-:-:S13]  /*5580*/  ISETP.NE.AND P0, PT, R19, RZ, PT ;  /* 0x000000ff1300720c */ /* 0x000fda0003f05270 */
[----:B------:R-:W-:Y:S01]  /*5590*/  @P0 FFMA R20, R0, 1.84467440737095516160e+19, RZ ;  /* 0x5f80000000140823 */ /* 0x000fe200000000ff */
[----:B------:R-:W-:Y:S08]  /*55a0*/  @!P0 MUFU.RCP R21, R0 ;  /* 0x0000000000158308 */ /* 0x000ff00000001000 */
[----:B------:R-:W0:Y:S02]  /*55b0*/  @P0 MUFU.RCP R19, R20 ;  /* 0x0000001400130308 */ /* 0x000e240000001000 */
[----:B0-----:R-:W-:-:S04]  /*55c0*/  @P0 FFMA R22, R20, R19, -1 ;  /* 0xbf80000014160423 */ /* 0x001fc80000000013 */
[----:B------:R-:W-:-:S04]  /*55d0*/  @P0 FADD.FTZ R22, -R22, -RZ ;  /* 0x800000ff16160221 */ /* 0x000fc80000010100 */
[----:B------:R-:W-:-:S04]  /*55e0*/  @P0 FFMA R22, R19, R22, R19 ;  /* 0x0000001613160223 */ /* 0x000fc80000000013 */
[----:B------:R-:W-:Y:S01]  /*55f0*/  @P0 FFMA R21, R22, 1.84467440737095516160e+19, RZ ;  /* 0x5f80000016150823 */ /* 0x000fe200000000ff */
[----:B------:R-:W-:Y:S06]  /*5600*/  BRA `(.L_x_210) ;  /* 0x0000000000887947 */ /* 0x000fec0003800000 */
.L_x_209:
[----:B------:R-:W-:-:S04]  /*5610*/  IADD3 R19, PT, PT, R21, -0xfd, RZ ;  /* 0xffffff0315137810 */ /* 0x000fc80007ffe0ff */
[----:B------:R-:W-:-:S13]  /*5620*/  ISETP.GT.U32.AND P0, PT, R19, 0x1, PT ;  /* 0x000000011300780c */ /* 0x000fda0003f04070 */
[----:B------:R-:W-:Y:S05]  /*5630*/  @P0 BRA `(.L_x_211) ;  /* 0x0000000000780947 */ /* 0x000fea0003800000 */
[----:B------:R-:W-:Y:S02]  /*5640*/  LOP3.LUT R26, R0, 0x7fffff, RZ, 0xc0, !PT ;  /* 0x007fffff001a7812 */ /* 0x000fe400078ec0ff */
[----:B------:R-:W-:Y:S02]  /*5650*/  IADD3 R21, PT, PT, R21, -0xfc, RZ ;  /* 0xffffff0415157810 */ /* 0x000fe40007ffe0ff */
[----:B------:R-:W-:-:S04]  /*5660*/  LOP3.LUT R26, R26, 0x3f800000, RZ, 0xfc, !PT ;  /* 0x3f8000001a1a7812 */ /* 0x000fc800078efcff */
[----:B------:R-:W0:Y:S02]  /*5670*/  MUFU.RCP R27, R26 ;  /* 0x0000001a001b7308 */ /* 0x000e240000001000 */
[----:B0-----:R-:W-:-:S04]  /*5680*/  FFMA R22, R26, R27, -1 ;  /* 0xbf8000001a167423 */ /* 0x001fc8000000001b */
[----:B------:R-:W-:-:S04]  /*5690*/  FADD.FTZ R22, -R22, -RZ ;  /* 0x800000ff16167221 */ /* 0x000fc80000010100 */
[CCC-:B------:R-:W-:Y:S01]  /*56a0*/  FFMA.RM R20, R27.reuse, R22.reuse, R27.reuse ;  /* 0x000000161b147223 */ /* 0x1c0fe2000000401b */
[----:B------:R-:W-:Y:S01]  /*56b0*/  FFMA.RP R27, R27, R22, R27 ;  /* 0x000000161b1b7223 */ /* 0x000fe2000000801b */
[----:B------:R-:W-:-:S04]  /*56c0*/  HFMA2 R22, -RZ, RZ, 0, 1.78813934326171875e-07 ;  /* 0x00000003ff167431 */ /* 0x000fc800000001ff */
[C---:B------:R-:W-:Y:S02]  /*56d0*/  FSETP.NEU.FTZ.AND P0, PT, R20.reuse, R27, PT ;  /* 0x0000001b1400720b */ /* 0x040fe40003f1d000 */
[----:B------:R-:W-:Y:S02]  /*56e0*/  LOP3.LUT R20, R20, 0x7fffff, RZ, 0xc0, !PT ;  /* 0x007fffff14147812 */ /* 0x000fe400078ec0ff */
[----:B------:R-:W-:Y:S02]  /*56f0*/  SEL R26, RZ, 0xffffffff, !P0 ;  /* 0xffffffffff1a7807 */ /* 0x000fe40004000000 */
[----:B------:R-:W-:Y:S02]  /*5700*/  SHF.L.U32 R27, R22, R19, RZ ;  /* 0x00000013161b7219 */ /* 0x000fe400000006ff */
[----:B------:R-:W-:Y:S02]  /*5710*/  LOP3.LUT R20, R20, 0x800000, RZ, 0xfc, !PT ;  /* 0x0080000014147812 */ /* 0x000fe400078efcff */
[----:B------:R-:W-:-:S02]  /*5720*/  IADD3 R26, PT, PT, -R26, RZ, RZ ;  /* 0x000000ff1a1a7210 */ /* 0x000fc40007ffe1ff */
[----:B------:R-:W-:Y:S02]  /*5730*/  LOP3.LUT R22, R27, R20, RZ, 0xc0, !PT ;  /* 0x000000141b167212 */ /* 0x000fe400078ec0ff */
[-C--:B------:R-:W-:Y:S02]  /*5740*/  LOP3.LUT P1, RZ, R26, R19.reuse, R20, 0xf8, !PT ;  /* 0x000000131aff7212 */ /* 0x080fe4000782f814 */
[----:B------:R-:W-:Y:S02]  /*5750*/  SHF.R.U32.HI R22, RZ, R19, R22 ;  /* 0x00000013ff167219 */ /* 0x000fe40000011616 */
[----:B------:R-:W-:Y:S02]  /*5760*/  SHF.R.U32.HI R21, RZ, R21, R20 ;  /* 0x00000015ff157219 */ /* 0x000fe40000011614 */
[C---:B------:R-:W-:Y:S02]  /*5770*/  LOP3.LUT P0, RZ, R22.reuse, 0x1, RZ, 0xc0, !PT ;  /* 0x0000000116ff7812 */ /* 0x040fe4000780c0ff */
[----:B------:R-:W-:-:S04]  /*5780*/  LOP3.LUT P2, RZ, R22, 0x2, RZ, 0xc0, !PT ;  /* 0x0000000216ff7812 */ /* 0x000fc8000784c0ff */
[----:B------:R-:W-:Y:S02]  /*5790*/  PLOP3.LUT P0, PT, P0, P1, P2, 0xe0, 0x0 ;  /* 0x000000000000781c */ /* 0x000fe40000703c20 */
[----:B------:R-:W-:Y:S02]  /*57a0*/  LOP3.LUT P1, RZ, R0, 0x7fffff, RZ, 0xc0, !PT ;  /* 0x007fffff00ff7812 */ /* 0x000fe4000782c0ff */
[----:B------:R-:W-:-:S04]  /*57b0*/  SEL R19, RZ, 0x1, !P0 ;  /* 0x00000001ff137807 */ /* 0x000fc80004000000 */
[----:B------:R-:W-:-:S04]  /*57c0*/  IADD3 R19, PT, PT, -R19, RZ, RZ ;  /* 0x000000ff13137210 */ /* 0x000fc80007ffe1ff */
[----:B------:R-:W-:-:S13]  /*57d0*/  ISETP.GE.AND P0, PT, R19, RZ, PT ;  /* 0x000000ff1300720c */ /* 0x000fda0003f06270 */
[----:B------:R-:W-:-:S04]  /*57e0*/  @!P0 IADD3 R21, PT, PT, R21, 0x1, RZ ;  /* 0x0000000115158810 */ /* 0x000fc80007ffe0ff */
[----:B------:R-:W-:-:S04]  /*57f0*/  @!P1 SHF.L.U32 R21, R21, 0x1, RZ ;  /* 0x0000000115159819 */ /* 0x000fc800000006ff */
[----:B------:R-:W-:Y:S01]  /*5800*/  LOP3.LUT R21, R21, 0x80000000, R0, 0xf8, !PT ;  /* 0x8000000015157812 */ /* 0x000fe200078ef800 */
[----:B------:R-:W-:Y:S06]  /*5810*/  BRA `(.L_x_210) ;  /* 0x0000000000047947 */ /* 0x000fec0003800000 */
.L_x_211:
[----:B------:R0:W1:Y:S02]  /*5820*/  MUFU.RCP R21, R0 ;  /* 0x0000000000157308 */ /* 0x0000640000001000 */
.L_x_210:
[----:B------:R-:W-:Y:S05]  /*5830*/  BSYNC.RECONVERGENT B2 ;  /* 0x0000000000027941 */ /* 0x000fea0003800200 */
.L_x_208:
[----:B------:R-:W-:Y:S01]  /*5840*/  HFMA2 R27, -RZ, RZ, 0, 0 ;  /* 0x00000000ff1b7431 */ /* 0x000fe200000001ff */
[----:B------:R-:W-:-:S04]  /*5850*/  MOV R26, R12 ;  /* 0x0000000c001a7202 */ /* 0x000fc80000000f00 */
[----:B01----:R-:W-:Y:S05]  /*5860*/  RET.REL.NODEC R26 `(_Z10nbody_kern9Particles) ;  /* 0xffffffa41ae47950 */ /* 0x003fea0003c3ffff */
        .weak           $__internal_1_$__cuda_sm20_sqrt_rn_f32_slowpath
        .type           $__internal_1_$__cuda_sm20_sqrt_rn_f32_slowpath,@function
        .size           $__internal_1_$__cuda_sm20_sqrt_rn_f32_slowpath,(.L_x_215 - $__internal_1_$__cuda_sm20_sqrt_rn_f32_slowpath)
$__internal_1_$__cuda_sm20_sqrt_rn_f32_slowpath:
[----:B------:R-:W-:-:S13]  /*5870*/  LOP3.LUT P0, RZ, R12, 0x7fffffff, RZ, 0xc0, !PT ;  /* 0x7fffffff0cff7812 */ /* 0x000fda000780c0ff */
[----:B------:R-:W-:Y:S01]  /*5880*/  @!P0 MOV R20, R12 ;  /* 0x0000000c00148202 */ /* 0x000fe20000000f00 */
[----:B------:R-:W-:Y:S06]  /*5890*/  @!P0 BRA `(.L_x_212) ;  /* 0x0000000000408947 */ /* 0x000fec0003800000 */
[----:B------:R-:W-:-:S13]  /*58a0*/  FSETP.GEU.FTZ.AND P0, PT, R12, RZ, PT ;  /* 0x000000ff0c00720b */ /* 0x000fda0003f1e000 */
[----:B------:R-:W-:Y:S01]  /*58b0*/  @!P0 MOV R20, 0x7fffffff ;  /* 0x7fffffff00148802 */ /* 0x000fe20000000f00 */
[----:B------:R-:W-:Y:S06]  /*58c0*/  @!P0 BRA `(.L_x_212) ;  /* 0x0000000000348947 */ /* 0x000fec0003800000 */
[----:B------:R-:W-:-:S13]  /*58d0*/  FSETP.GTU.FTZ.AND P0, PT, |R12|, +INF , PT ;  /* 0x7f8000000c00780b */ /* 0x000fda0003f1c200 */
[----:B------:R-:W-:Y:S01]  /*58e0*/  @P0 FADD.FTZ R20, R12, 1 ;  /* 0x3f8000000c140421 */ /* 0x000fe20000010000 */
[----:B------:R-:W-:Y:S06]  /*58f0*/  @P0 BRA `(.L_x_212) ;  /* 0x0000000000280947 */ /* 0x000fec0003800000 */
[----:B------:R-:W-:-:S13]  /*5900*/  FSETP.NEU.FTZ.AND P0, PT, |R12|, +INF , PT ;  /* 0x7f8000000c00780b */ /* 0x000fda0003f1d200 */
[----:B------:R-:W-:-:S04]  /*5910*/  @P0 FFMA R27, R12, 1.84467440737095516160e+19, RZ ;  /* 0x5f8000000c1b0823 */ /* 0x000fc800000000ff */
[----:B------:R-:W0:Y:S02]  /*5920*/  @P0 MUFU.RSQ R21, R27 ;  /* 0x0000001b00150308 */ /* 0x000e240000001400 */
[----:B0-----:R-:W-:Y:S01]  /*5930*/  @P0 FMUL.FTZ R20, R27, R21 ;  /* 0x000000151b140220 */ /* 0x001fe20000410000 */
[----:B------:R-:W-:-:S03]  /*5940*/  @P0 FMUL.FTZ R21, R21, 0.5 ;  /* 0x3f00000015150820 */ /* 0x000fc60000410000 */
[----:B------:R-:W-:-:S04]  /*5950*/  @P0 FADD.FTZ R19, -R20, -RZ ;  /* 0x800000ff14130221 */ /* 0x000fc80000010100 */
[----:B------:R-:W-:-:S04]  /*5960*/  @P0 FFMA R19, R20, R19, R27 ;  /* 0x0000001314130223 */ /* 0x000fc8000000001b */
[----:B------:R-:W-:Y:S01]  /*5970*/  @P0 FFMA R19, R19, R21, R20 ;  /* 0x0000001513130223 */ /* 0x000fe20000000014 */
[----:B------:R-:W-:-:S03]  /*5980*/  @!P0 MOV R20, R12 ;  /* 0x0000000c00148202 */ /* 0x000fc60000000f00 */
[----:B------:R-:W-:-:S07]  /*5990*/  @P0 FMUL.FTZ R20, R19, 2.3283064365386962891e-10 ;  /* 0x2f80000013140820 */ /* 0x000fce0000410000 */
.L_x_212:
[----:B------:R-:W-:Y:S01]  /*59a0*/  HFMA2 R27, -RZ, RZ, 0, 0 ;  /* 0x00000000ff1b7431 */ /* 0x000fe200000001ff */
[----:B------:R-:W-:-:S04]  /*59b0*/  MOV R26, R0 ;  /* 0x00000000001a7202 */ /* 0x000fc80000000f00 */
[----:B------:R-:W-:Y:S05]  /*59c0*/  RET.REL.NODEC R26 `(_Z10nbody_kern9Particles) ;  /* 0xffffffa41a8c7950 */ /* 0x000fea0003c3ffff */
.L_x_213:
[----:B------:R-:W-:-:S00]  /*59d0*/  BRA `(.L_x_213) ;  /* 0xfffffffc00fc7947 */ /* 0x000fc0000383ffff */
[----:B------:R-:W-:-:S00]  /*59e0*/  NOP ;  /* 0x0000000000007918 */ /* 0x000fc00000000000 */
        /* <DEDUP_REMOVED lines=9> */
.L_x_215:


//--------------------- .nv.shared.reserved.0     --------------------------
	.section	.nv.shared.reserved.0,"aw",@nobits
	.weak		__nv_reservedSMEM_offset_0_alias
	.size		__nv_reservedSMEM_offset_0_alias, 0, 64
	.other		__nv_reservedSMEM_offset_0_alias,@"STO_CUDA_RESERVED_SHARED STV_DEFAULT"
__nv_reservedSMEM_offset_0_alias:
	.zero		0
	.zero		64


//--------------------- .nv.constant0._Z10nbody_kern9Particles --------------------------
	.section	.nv.constant0._Z10nbody_kern9Particles,"a",@progbits
	.sectionflags	@""
	.align	4
.nv.constant0._Z10nbody_kern9Particles:
	.zero		952


//--------------------- SYMBOLS --------------------------

	.type		.nv.reservedSmem.offset0,@object
	.size		.nv.reservedSmem.offset0,0x4
